//
// Generated by NVIDIA NVVM Compiler
//
// Compiler Build ID: CL-36424714
// Cuda compilation tools, release 13.0, V13.0.88
// Based on NVVM 20.0.0
//

.version 9.0
.target sm_100
.address_size 64

	// .globl	_Z22flash_attention_kernelPKfS0_S0_PfjjfS1_S1_i
.extern .shared .align 16 .b8 sram[];

.visible .entry _Z22flash_attention_kernelPKfS0_S0_PfjjfS1_S1_i(
	.param .u64 .ptr .align 1 _Z22flash_attention_kernelPKfS0_S0_PfjjfS1_S1_i_param_0,
	.param .u64 .ptr .align 1 _Z22flash_attention_kernelPKfS0_S0_PfjjfS1_S1_i_param_1,
	.param .u64 .ptr .align 1 _Z22flash_attention_kernelPKfS0_S0_PfjjfS1_S1_i_param_2,
	.param .u64 .ptr .align 1 _Z22flash_attention_kernelPKfS0_S0_PfjjfS1_S1_i_param_3,
	.param .u32 _Z22flash_attention_kernelPKfS0_S0_PfjjfS1_S1_i_param_4,
	.param .u32 _Z22flash_attention_kernelPKfS0_S0_PfjjfS1_S1_i_param_5,
	.param .f32 _Z22flash_attention_kernelPKfS0_S0_PfjjfS1_S1_i_param_6,
	.param .u64 .ptr .align 1 _Z22flash_attention_kernelPKfS0_S0_PfjjfS1_S1_i_param_7,
	.param .u64 .ptr .align 1 _Z22flash_attention_kernelPKfS0_S0_PfjjfS1_S1_i_param_8,
	.param .u32 _Z22flash_attention_kernelPKfS0_S0_PfjjfS1_S1_i_param_9
)
{
	.reg .pred 	%p<46>;
	.reg .b32 	%r<238>;
	.reg .b32 	%f<328>;
	.reg .b64 	%rd<162>;

	ld.param.u64 	%rd9, [_Z22flash_attention_kernelPKfS0_S0_PfjjfS1_S1_i_param_0];
	ld.param.u64 	%rd10, [_Z22flash_attention_kernelPKfS0_S0_PfjjfS1_S1_i_param_1];
	ld.param.u64 	%rd11, [_Z22flash_attention_kernelPKfS0_S0_PfjjfS1_S1_i_param_2];
	ld.param.u64 	%rd12, [_Z22flash_attention_kernelPKfS0_S0_PfjjfS1_S1_i_param_3];
	ld.param.u32 	%r56, [_Z22flash_attention_kernelPKfS0_S0_PfjjfS1_S1_i_param_4];
	ld.param.u32 	%r57, [_Z22flash_attention_kernelPKfS0_S0_PfjjfS1_S1_i_param_5];
	ld.param.u64 	%rd13, [_Z22flash_attention_kernelPKfS0_S0_PfjjfS1_S1_i_param_7];
	ld.param.u64 	%rd14, [_Z22flash_attention_kernelPKfS0_S0_PfjjfS1_S1_i_param_8];
	ld.param.u32 	%r58, [_Z22flash_attention_kernelPKfS0_S0_PfjjfS1_S1_i_param_9];
	cvta.to.global.u64 	%rd1, %rd11;
	cvta.to.global.u64 	%rd2, %rd10;
	cvta.to.global.u64 	%rd3, %rd9;
	cvta.to.global.u64 	%rd4, %rd12;
	cvta.to.global.u64 	%rd5, %rd14;
	cvta.to.global.u64 	%rd6, %rd13;
	mov.u32 	%r1, %tid.x;
	setp.ge.u32 	%p1, %r1, %r56;
	@%p1 bra 	$L__BB0_63;
	setp.lt.s32 	%p2, %r56, 1;
	@%p2 bra 	$L__BB0_63;
	ld.param.f32 	%f317, [_Z22flash_attention_kernelPKfS0_S0_PfjjfS1_S1_i_param_6];
	mov.u32 	%r60, %ctaid.y;
	mul.lo.s32 	%r61, %r56, %r60;
	mov.u32 	%r62, %ctaid.x;
	mul.lo.s32 	%r63, %r56, %r62;
	mad.lo.s32 	%r64, %r63, %r58, %r61;
	shl.b32 	%r65, %r57, 2;
	mov.u32 	%r66, sram;
	add.s32 	%r2, %r66, %r65;
	add.s32 	%r3, %r2, %r65;
	mul.lo.s32 	%r4, %r57, %r1;
	mad.lo.s32 	%r5, %r64, %r57, %r4;
	add.s32 	%r6, %r64, %r1;
	add.s32 	%r67, %r57, %r1;
	shl.b32 	%r68, %r67, 2;
	add.s32 	%r7, %r3, %r68;
	add.s32 	%r8, %r57, -1;
	and.b32  	%r9, %r57, 7;
	and.b32  	%r10, %r57, 3;
	and.b32  	%r11, %r57, 15;
	and.b32  	%r12, %r57, -8;
	and.b32  	%r13, %r57, -16;
	mul.f32 	%f25, %f317, 0f00000000;
	max.f32 	%f1, %f25, 0fFF800000;
	mov.b32 	%r217, 0;
$L__BB0_3:
	setp.eq.s32 	%p3, %r57, 0;
	@%p3 bra 	$L__BB0_15;
	setp.lt.u32 	%p4, %r8, 7;
	mad.lo.s32 	%r15, %r217, %r57, %r5;
	mov.b32 	%r220, 0;
	@%p4 bra 	$L__BB0_7;
	mov.b32 	%r218, 0;
$L__BB0_6:
	.pragma "nounroll";
	add.s32 	%r71, %r15, %r218;
	mul.wide.u32 	%rd15, %r71, 4;
	add.s64 	%rd16, %rd2, %rd15;
	ld.global.f32 	%f26, [%rd16];
	add.s32 	%r72, %r218, %r4;
	shl.b32 	%r73, %r72, 2;
	mov.u32 	%r74, sram;
	add.s32 	%r75, %r74, %r73;
	st.shared.f32 	[%r75], %f26;
	add.s64 	%rd17, %rd1, %rd15;
	ld.global.f32 	%f27, [%rd17];
	add.s32 	%r76, %r2, %r73;
	st.shared.f32 	[%r76], %f27;
	add.s32 	%r77, %r71, 1;
	mul.wide.u32 	%rd18, %r77, 4;
	add.s64 	%rd19, %rd2, %rd18;
	ld.global.f32 	%f28, [%rd19];
	st.shared.f32 	[%r75+4], %f28;
	add.s64 	%rd20, %rd1, %rd18;
	ld.global.f32 	%f29, [%rd20];
	st.shared.f32 	[%r76+4], %f29;
	add.s32 	%r78, %r71, 2;
	mul.wide.u32 	%rd21, %r78, 4;
	add.s64 	%rd22, %rd2, %rd21;
	ld.global.f32 	%f30, [%rd22];
	st.shared.f32 	[%r75+8], %f30;
	add.s64 	%rd23, %rd1, %rd21;
	ld.global.f32 	%f31, [%rd23];
	st.shared.f32 	[%r76+8], %f31;
	add.s32 	%r79, %r71, 3;
	mul.wide.u32 	%rd24, %r79, 4;
	add.s64 	%rd25, %rd2, %rd24;
	ld.global.f32 	%f32, [%rd25];
	st.shared.f32 	[%r75+12], %f32;
	add.s64 	%rd26, %rd1, %rd24;
	ld.global.f32 	%f33, [%rd26];
	st.shared.f32 	[%r76+12], %f33;
	add.s32 	%r80, %r71, 4;
	mul.wide.u32 	%rd27, %r80, 4;
	add.s64 	%rd28, %rd2, %rd27;
	ld.global.f32 	%f34, [%rd28];
	st.shared.f32 	[%r75+16], %f34;
	add.s64 	%rd29, %rd1, %rd27;
	ld.global.f32 	%f35, [%rd29];
	st.shared.f32 	[%r76+16], %f35;
	add.s32 	%r81, %r71, 5;
	mul.wide.u32 	%rd30, %r81, 4;
	add.s64 	%rd31, %rd2, %rd30;
	ld.global.f32 	%f36, [%rd31];
	st.shared.f32 	[%r75+20], %f36;
	add.s64 	%rd32, %rd1, %rd30;
	ld.global.f32 	%f37, [%rd32];
	st.shared.f32 	[%r76+20], %f37;
	add.s32 	%r82, %r71, 6;
	mul.wide.u32 	%rd33, %r82, 4;
	add.s64 	%rd34, %rd2, %rd33;
	ld.global.f32 	%f38, [%rd34];
	st.shared.f32 	[%r75+24], %f38;
	add.s64 	%rd35, %rd1, %rd33;
	ld.global.f32 	%f39, [%rd35];
	st.shared.f32 	[%r76+24], %f39;
	add.s32 	%r83, %r71, 7;
	mul.wide.u32 	%rd36, %r83, 4;
	add.s64 	%rd37, %rd2, %rd36;
	ld.global.f32 	%f40, [%rd37];
	st.shared.f32 	[%r75+28], %f40;
	add.s64 	%rd38, %rd1, %rd36;
	ld.global.f32 	%f41, [%rd38];
	st.shared.f32 	[%r76+28], %f41;
	add.s32 	%r218, %r218, 8;
	setp.ne.s32 	%p5, %r218, %r12;
	mov.u32 	%r220, %r12;
	@%p5 bra 	$L__BB0_6;
$L__BB0_7:
	setp.eq.s32 	%p6, %r9, 0;
	@%p6 bra 	$L__BB0_15;
	add.s32 	%r84, %r9, -1;
	setp.lt.u32 	%p7, %r84, 3;
	@%p7 bra 	$L__BB0_10;
	add.s32 	%r85, %r15, %r220;
	mul.wide.u32 	%rd39, %r85, 4;
	add.s64 	%rd40, %rd2, %rd39;
	ld.global.f32 	%f42, [%rd40];
	add.s32 	%r86, %r220, %r4;
	shl.b32 	%r87, %r86, 2;
	mov.u32 	%r88, sram;
	add.s32 	%r89, %r88, %r87;
	st.shared.f32 	[%r89], %f42;
	add.s64 	%rd41, %rd1, %rd39;
	ld.global.f32 	%f43, [%rd41];
	add.s32 	%r90, %r2, %r87;
	st.shared.f32 	[%r90], %f43;
	add.s32 	%r91, %r85, 1;
	mul.wide.u32 	%rd42, %r91, 4;
	add.s64 	%rd43, %rd2, %rd42;
	ld.global.f32 	%f44, [%rd43];
	st.shared.f32 	[%r89+4], %f44;
	add.s64 	%rd44, %rd1, %rd42;
	ld.global.f32 	%f45, [%rd44];
	st.shared.f32 	[%r90+4], %f45;
	add.s32 	%r92, %r85, 2;
	mul.wide.u32 	%rd45, %r92, 4;
	add.s64 	%rd46, %rd2, %rd45;
	ld.global.f32 	%f46, [%rd46];
	st.shared.f32 	[%r89+8], %f46;
	add.s64 	%rd47, %rd1, %rd45;
	ld.global.f32 	%f47, [%rd47];
	st.shared.f32 	[%r90+8], %f47;
	add.s32 	%r93, %r85, 3;
	mul.wide.u32 	%rd48, %r93, 4;
	add.s64 	%rd49, %rd2, %rd48;
	ld.global.f32 	%f48, [%rd49];
	st.shared.f32 	[%r89+12], %f48;
	add.s64 	%rd50, %rd1, %rd48;
	ld.global.f32 	%f49, [%rd50];
	st.shared.f32 	[%r90+12], %f49;
	add.s32 	%r220, %r220, 4;
$L__BB0_10:
	setp.eq.s32 	%p8, %r10, 0;
	@%p8 bra 	$L__BB0_15;
	setp.eq.s32 	%p9, %r10, 1;
	@%p9 bra 	$L__BB0_13;
	add.s32 	%r94, %r15, %r220;
	mul.wide.u32 	%rd51, %r94, 4;
	add.s64 	%rd52, %rd2, %rd51;
	ld.global.f32 	%f50, [%rd52];
	add.s32 	%r95, %r220, %r4;
	shl.b32 	%r96, %r95, 2;
	mov.u32 	%r97, sram;
	add.s32 	%r98, %r97, %r96;
	st.shared.f32 	[%r98], %f50;
	add.s64 	%rd53, %rd1, %rd51;
	ld.global.f32 	%f51, [%rd53];
	add.s32 	%r99, %r2, %r96;
	st.shared.f32 	[%r99], %f51;
	add.s32 	%r100, %r94, 1;
	mul.wide.u32 	%rd54, %r100, 4;
	add.s64 	%rd55, %rd2, %rd54;
	ld.global.f32 	%f52, [%rd55];
	st.shared.f32 	[%r98+4], %f52;
	add.s64 	%rd56, %rd1, %rd54;
	ld.global.f32 	%f53, [%rd56];
	st.shared.f32 	[%r99+4], %f53;
	add.s32 	%r220, %r220, 2;
$L__BB0_13:
	and.b32  	%r101, %r57, 1;
	setp.eq.b32 	%p10, %r101, 1;
	not.pred 	%p11, %p10;
	@%p11 bra 	$L__BB0_15;
	add.s32 	%r102, %r15, %r220;
	mul.wide.u32 	%rd57, %r102, 4;
	add.s64 	%rd58, %rd2, %rd57;
	ld.global.f32 	%f54, [%rd58];
	add.s32 	%r103, %r220, %r4;
	shl.b32 	%r104, %r103, 2;
	mov.u32 	%r105, sram;
	add.s32 	%r106, %r105, %r104;
	st.shared.f32 	[%r106], %f54;
	add.s64 	%rd59, %rd1, %rd57;
	ld.global.f32 	%f55, [%rd59];
	add.s32 	%r107, %r2, %r104;
	st.shared.f32 	[%r107], %f55;
$L__BB0_15:
	setp.eq.s32 	%p12, %r57, 0;
	bar.sync 	0;
	@%p12 bra 	$L__BB0_53;
	mov.b32 	%r225, 0;
$L__BB0_17:
	setp.lt.u32 	%p13, %r8, 15;
	mad.lo.s32 	%r30, %r225, %r57, %r5;
	mov.b32 	%r228, 0;
	@%p13 bra 	$L__BB0_20;
	mov.b32 	%r226, 0;
$L__BB0_19:
	.pragma "nounroll";
	add.s32 	%r111, %r30, %r226;
	mul.wide.u32 	%rd60, %r111, 4;
	add.s64 	%rd61, %rd3, %rd60;
	ld.global.f32 	%f56, [%rd61];
	add.s32 	%r112, %r226, %r4;
	shl.b32 	%r113, %r112, 2;
	add.s32 	%r114, %r3, %r113;
	st.shared.f32 	[%r114], %f56;
	add.s32 	%r115, %r111, 1;
	mul.wide.u32 	%rd62, %r115, 4;
	add.s64 	%rd63, %rd3, %rd62;
	ld.global.f32 	%f57, [%rd63];
	st.shared.f32 	[%r114+4], %f57;
	add.s32 	%r116, %r111, 2;
	mul.wide.u32 	%rd64, %r116, 4;
	add.s64 	%rd65, %rd3, %rd64;
	ld.global.f32 	%f58, [%rd65];
	st.shared.f32 	[%r114+8], %f58;
	add.s32 	%r117, %r111, 3;
	mul.wide.u32 	%rd66, %r117, 4;
	add.s64 	%rd67, %rd3, %rd66;
	ld.global.f32 	%f59, [%rd67];
	st.shared.f32 	[%r114+12], %f59;
	add.s32 	%r118, %r111, 4;
	mul.wide.u32 	%rd68, %r118, 4;
	add.s64 	%rd69, %rd3, %rd68;
	ld.global.f32 	%f60, [%rd69];
	st.shared.f32 	[%r114+16], %f60;
	add.s32 	%r119, %r111, 5;
	mul.wide.u32 	%rd70, %r119, 4;
	add.s64 	%rd71, %rd3, %rd70;
	ld.global.f32 	%f61, [%rd71];
	st.shared.f32 	[%r114+20], %f61;
	add.s32 	%r120, %r111, 6;
	mul.wide.u32 	%rd72, %r120, 4;
	add.s64 	%rd73, %rd3, %rd72;
	ld.global.f32 	%f62, [%rd73];
	st.shared.f32 	[%r114+24], %f62;
	add.s32 	%r121, %r111, 7;
	mul.wide.u32 	%rd74, %r121, 4;
	add.s64 	%rd75, %rd3, %rd74;
	ld.global.f32 	%f63, [%rd75];
	st.shared.f32 	[%r114+28], %f63;
	add.s32 	%r122, %r111, 8;
	mul.wide.u32 	%rd76, %r122, 4;
	add.s64 	%rd77, %rd3, %rd76;
	ld.global.f32 	%f64, [%rd77];
	st.shared.f32 	[%r114+32], %f64;
	add.s32 	%r123, %r111, 9;
	mul.wide.u32 	%rd78, %r123, 4;
	add.s64 	%rd79, %rd3, %rd78;
	ld.global.f32 	%f65, [%rd79];
	st.shared.f32 	[%r114+36], %f65;
	add.s32 	%r124, %r111, 10;
	mul.wide.u32 	%rd80, %r124, 4;
	add.s64 	%rd81, %rd3, %rd80;
	ld.global.f32 	%f66, [%rd81];
	st.shared.f32 	[%r114+40], %f66;
	add.s32 	%r125, %r111, 11;
	mul.wide.u32 	%rd82, %r125, 4;
	add.s64 	%rd83, %rd3, %rd82;
	ld.global.f32 	%f67, [%rd83];
	st.shared.f32 	[%r114+44], %f67;
	add.s32 	%r126, %r111, 12;
	mul.wide.u32 	%rd84, %r126, 4;
	add.s64 	%rd85, %rd3, %rd84;
	ld.global.f32 	%f68, [%rd85];
	st.shared.f32 	[%r114+48], %f68;
	add.s32 	%r127, %r111, 13;
	mul.wide.u32 	%rd86, %r127, 4;
	add.s64 	%rd87, %rd3, %rd86;
	ld.global.f32 	%f69, [%rd87];
	st.shared.f32 	[%r114+52], %f69;
	add.s32 	%r128, %r111, 14;
	mul.wide.u32 	%rd88, %r128, 4;
	add.s64 	%rd89, %rd3, %rd88;
	ld.global.f32 	%f70, [%rd89];
	st.shared.f32 	[%r114+56], %f70;
	add.s32 	%r129, %r111, 15;
	mul.wide.u32 	%rd90, %r129, 4;
	add.s64 	%rd91, %rd3, %rd90;
	ld.global.f32 	%f71, [%rd91];
	st.shared.f32 	[%r114+60], %f71;
	add.s32 	%r226, %r226, 16;
	setp.ne.s32 	%p14, %r226, %r13;
	mov.u32 	%r228, %r13;
	@%p14 bra 	$L__BB0_19;
$L__BB0_20:
	setp.eq.s32 	%p15, %r11, 0;
	@%p15 bra 	$L__BB0_30;
	add.s32 	%r130, %r11, -1;
	setp.lt.u32 	%p16, %r130, 7;
	@%p16 bra 	$L__BB0_23;
	add.s32 	%r131, %r30, %r228;
	mul.wide.u32 	%rd92, %r131, 4;
	add.s64 	%rd93, %rd3, %rd92;
	ld.global.f32 	%f72, [%rd93];
	add.s32 	%r132, %r228, %r4;
	shl.b32 	%r133, %r132, 2;
	add.s32 	%r134, %r3, %r133;
	st.shared.f32 	[%r134], %f72;
	add.s32 	%r135, %r131, 1;
	mul.wide.u32 	%rd94, %r135, 4;
	add.s64 	%rd95, %rd3, %rd94;
	ld.global.f32 	%f73, [%rd95];
	st.shared.f32 	[%r134+4], %f73;
	add.s32 	%r136, %r131, 2;
	mul.wide.u32 	%rd96, %r136, 4;
	add.s64 	%rd97, %rd3, %rd96;
	ld.global.f32 	%f74, [%rd97];
	st.shared.f32 	[%r134+8], %f74;
	add.s32 	%r137, %r131, 3;
	mul.wide.u32 	%rd98, %r137, 4;
	add.s64 	%rd99, %rd3, %rd98;
	ld.global.f32 	%f75, [%rd99];
	st.shared.f32 	[%r134+12], %f75;
	add.s32 	%r138, %r131, 4;
	mul.wide.u32 	%rd100, %r138, 4;
	add.s64 	%rd101, %rd3, %rd100;
	ld.global.f32 	%f76, [%rd101];
	st.shared.f32 	[%r134+16], %f76;
	add.s32 	%r139, %r131, 5;
	mul.wide.u32 	%rd102, %r139, 4;
	add.s64 	%rd103, %rd3, %rd102;
	ld.global.f32 	%f77, [%rd103];
	st.shared.f32 	[%r134+20], %f77;
	add.s32 	%r140, %r131, 6;
	mul.wide.u32 	%rd104, %r140, 4;
	add.s64 	%rd105, %rd3, %rd104;
	ld.global.f32 	%f78, [%rd105];
	st.shared.f32 	[%r134+24], %f78;
	add.s32 	%r141, %r131, 7;
	mul.wide.u32 	%rd106, %r141, 4;
	add.s64 	%rd107, %rd3, %rd106;
	ld.global.f32 	%f79, [%rd107];
	st.shared.f32 	[%r134+28], %f79;
	add.s32 	%r228, %r228, 8;
$L__BB0_23:
	setp.eq.s32 	%p17, %r9, 0;
	@%p17 bra 	$L__BB0_30;
	add.s32 	%r142, %r9, -1;
	setp.lt.u32 	%p18, %r142, 3;
	@%p18 bra 	$L__BB0_26;
	add.s32 	%r143, %r30, %r228;
	mul.wide.u32 	%rd108, %r143, 4;
	add.s64 	%rd109, %rd3, %rd108;
	ld.global.f32 	%f80, [%rd109];
	add.s32 	%r144, %r228, %r4;
	shl.b32 	%r145, %r144, 2;
	add.s32 	%r146, %r3, %r145;
	st.shared.f32 	[%r146], %f80;
	add.s32 	%r147, %r143, 1;
	mul.wide.u32 	%rd110, %r147, 4;
	add.s64 	%rd111, %rd3, %rd110;
	ld.global.f32 	%f81, [%rd111];
	st.shared.f32 	[%r146+4], %f81;
	add.s32 	%r148, %r143, 2;
	mul.wide.u32 	%rd112, %r148, 4;
	add.s64 	%rd113, %rd3, %rd112;
	ld.global.f32 	%f82, [%rd113];
	st.shared.f32 	[%r146+8], %f82;
	add.s32 	%r149, %r143, 3;
	mul.wide.u32 	%rd114, %r149, 4;
	add.s64 	%rd115, %rd3, %rd114;
	ld.global.f32 	%f83, [%rd115];
	st.shared.f32 	[%r146+12], %f83;
	add.s32 	%r228, %r228, 4;
$L__BB0_26:
	setp.eq.s32 	%p19, %r10, 0;
	@%p19 bra 	$L__BB0_30;
	setp.eq.s32 	%p20, %r10, 1;
	add.s32 	%r38, %r30, %r228;
	mul.wide.u32 	%rd116, %r38, 4;
	add.s64 	%rd117, %rd3, %rd116;
	ld.global.f32 	%f84, [%rd117];
	add.s32 	%r150, %r228, %r4;
	shl.b32 	%r151, %r150, 2;
	add.s32 	%r39, %r3, %r151;
	st.shared.f32 	[%r39], %f84;
	@%p20 bra 	$L__BB0_30;
	setp.eq.s32 	%p21, %r10, 2;
	add.s32 	%r152, %r38, 1;
	mul.wide.u32 	%rd118, %r152, 4;
	add.s64 	%rd119, %rd3, %rd118;
	ld.global.f32 	%f85, [%rd119];
	st.shared.f32 	[%r39+4], %f85;
	@%p21 bra 	$L__BB0_30;
	add.s32 	%r153, %r38, 2;
	mul.wide.u32 	%rd120, %r153, 4;
	add.s64 	%rd121, %rd3, %rd120;
	ld.global.f32 	%f86, [%rd121];
	st.shared.f32 	[%r39+8], %f86;
$L__BB0_30:
	setp.lt.u32 	%p22, %r8, 7;
	add.s32 	%r155, %r6, %r225;
	mul.wide.s32 	%rd122, %r155, 4;
	add.s64 	%rd7, %rd6, %rd122;
	ld.global.f32 	%f4, [%rd7];
	add.s64 	%rd8, %rd5, %rd122;
	ld.global.f32 	%f5, [%rd8];
	mov.f32 	%f327, 0f00000000;
	mov.b32 	%r232, 0;
	@%p22 bra 	$L__BB0_33;
	mov.f32 	%f327, 0f00000000;
	mov.b32 	%r230, 0;
$L__BB0_32:
	.pragma "nounroll";
	add.s32 	%r157, %r230, %r4;
	shl.b32 	%r158, %r157, 2;
	add.s32 	%r159, %r3, %r158;
	ld.shared.f32 	%f90, [%r159];
	shl.b32 	%r160, %r230, 2;
	mov.u32 	%r161, sram;
	add.s32 	%r162, %r161, %r160;
	ld.shared.v4.f32 	{%f91, %f92, %f93, %f94}, [%r162];
	fma.rn.f32 	%f95, %f90, %f91, %f327;
	ld.shared.f32 	%f96, [%r159+4];
	fma.rn.f32 	%f97, %f96, %f92, %f95;
	ld.shared.f32 	%f98, [%r159+8];
	fma.rn.f32 	%f99, %f98, %f93, %f97;
	ld.shared.f32 	%f100, [%r159+12];
	fma.rn.f32 	%f101, %f100, %f94, %f99;
	ld.shared.f32 	%f102, [%r159+16];
	ld.shared.v4.f32 	{%f103, %f104, %f105, %f106}, [%r162+16];
	fma.rn.f32 	%f107, %f102, %f103, %f101;
	ld.shared.f32 	%f108, [%r159+20];
	fma.rn.f32 	%f109, %f108, %f104, %f107;
	ld.shared.f32 	%f110, [%r159+24];
	fma.rn.f32 	%f111, %f110, %f105, %f109;
	ld.shared.f32 	%f112, [%r159+28];
	fma.rn.f32 	%f327, %f112, %f106, %f111;
	add.s32 	%r230, %r230, 8;
	setp.ne.s32 	%p23, %r230, %r12;
	mov.u32 	%r232, %r12;
	@%p23 bra 	$L__BB0_32;
$L__BB0_33:
	setp.eq.s32 	%p24, %r9, 0;
	@%p24 bra 	$L__BB0_41;
	add.s32 	%r163, %r9, -1;
	setp.lt.u32 	%p25, %r163, 3;
	@%p25 bra 	$L__BB0_36;
	add.s32 	%r164, %r232, %r4;
	shl.b32 	%r165, %r164, 2;
	add.s32 	%r166, %r3, %r165;
	ld.shared.f32 	%f114, [%r166];
	shl.b32 	%r167, %r232, 2;
	mov.u32 	%r168, sram;
	add.s32 	%r169, %r168, %r167;
	ld.shared.f32 	%f115, [%r169];
	fma.rn.f32 	%f116, %f114, %f115, %f327;
	ld.shared.f32 	%f117, [%r166+4];
	ld.shared.f32 	%f118, [%r169+4];
	fma.rn.f32 	%f119, %f117, %f118, %f116;
	ld.shared.f32 	%f120, [%r166+8];
	ld.shared.f32 	%f121, [%r169+8];
	fma.rn.f32 	%f122, %f120, %f121, %f119;
	ld.shared.f32 	%f123, [%r166+12];
	ld.shared.f32 	%f124, [%r169+12];
	fma.rn.f32 	%f327, %f123, %f124, %f122;
	add.s32 	%r232, %r232, 4;
$L__BB0_36:
	setp.eq.s32 	%p26, %r10, 0;
	@%p26 bra 	$L__BB0_41;
	setp.eq.s32 	%p27, %r10, 1;
	@%p27 bra 	$L__BB0_39;
	add.s32 	%r170, %r232, %r4;
	shl.b32 	%r171, %r170, 2;
	add.s32 	%r172, %r3, %r171;
	ld.shared.f32 	%f126, [%r172];
	shl.b32 	%r173, %r232, 2;
	mov.u32 	%r174, sram;
	add.s32 	%r175, %r174, %r173;
	ld.shared.f32 	%f127, [%r175];
	fma.rn.f32 	%f128, %f126, %f127, %f327;
	ld.shared.f32 	%f129, [%r172+4];
	ld.shared.f32 	%f130, [%r175+4];
	fma.rn.f32 	%f327, %f129, %f130, %f128;
	add.s32 	%r232, %r232, 2;
$L__BB0_39:
	and.b32  	%r176, %r57, 1;
	setp.eq.b32 	%p28, %r176, 1;
	not.pred 	%p29, %p28;
	@%p29 bra 	$L__BB0_41;
	add.s32 	%r177, %r232, %r4;
	shl.b32 	%r178, %r177, 2;
	add.s32 	%r179, %r3, %r178;
	ld.shared.f32 	%f131, [%r179];
	shl.b32 	%r180, %r232, 2;
	mov.u32 	%r181, sram;
	add.s32 	%r182, %r181, %r180;
	ld.shared.f32 	%f132, [%r182];
	fma.rn.f32 	%f327, %f131, %f132, %f327;
$L__BB0_41:
	ld.param.f32 	%f318, [_Z22flash_attention_kernelPKfS0_S0_PfjjfS1_S1_i_param_6];
	mul.f32 	%f133, %f318, %f327;
	max.f32 	%f134, %f133, 0fFF800000;
	sub.f32 	%f135, %f133, %f134;
	mul.f32 	%f136, %f135, 0f3FB8AA3B;
	ex2.approx.f32 	%f18, %f136;
	st.shared.f32 	[%r7], %f18;
	add.f32 	%f137, %f18, 0f00000000;
	max.f32 	%f19, %f5, %f134;
	sub.f32 	%f138, %f5, %f19;
	mul.f32 	%f139, %f138, 0f3FB8AA3B;
	ex2.approx.f32 	%f140, %f139;
	mul.f32 	%f20, %f4, %f140;
	sub.f32 	%f141, %f134, %f19;
	mul.f32 	%f142, %f141, 0f3FB8AA3B;
	ex2.approx.f32 	%f21, %f142;
	fma.rn.f32 	%f22, %f137, %f21, %f20;
	rcp.rn.f32 	%f23, %f22;
	mov.b32 	%r236, 0;
	@%p22 bra 	$L__BB0_44;
	mov.b32 	%r234, 0;
$L__BB0_43:
	.pragma "nounroll";
	shl.b32 	%r185, %r234, 2;
	add.s32 	%r186, %r2, %r185;
	ld.shared.f32 	%f143, [%r186];
	fma.rn.f32 	%f144, %f18, %f143, 0f00000000;
	add.s32 	%r187, %r30, %r234;
	mul.wide.u32 	%rd123, %r187, 4;
	add.s64 	%rd124, %rd4, %rd123;
	ld.global.f32 	%f145, [%rd124];
	mul.f32 	%f146, %f20, %f145;
	fma.rn.f32 	%f147, %f21, %f144, %f146;
	mul.f32 	%f148, %f23, %f147;
	st.global.f32 	[%rd124], %f148;
	ld.shared.f32 	%f149, [%r186+4];
	fma.rn.f32 	%f150, %f18, %f149, 0f00000000;
	add.s32 	%r188, %r187, 1;
	mul.wide.u32 	%rd125, %r188, 4;
	add.s64 	%rd126, %rd4, %rd125;
	ld.global.f32 	%f151, [%rd126];
	mul.f32 	%f152, %f20, %f151;
	fma.rn.f32 	%f153, %f21, %f150, %f152;
	mul.f32 	%f154, %f23, %f153;
	st.global.f32 	[%rd126], %f154;
	ld.shared.f32 	%f155, [%r186+8];
	fma.rn.f32 	%f156, %f18, %f155, 0f00000000;
	add.s32 	%r189, %r187, 2;
	mul.wide.u32 	%rd127, %r189, 4;
	add.s64 	%rd128, %rd4, %rd127;
	ld.global.f32 	%f157, [%rd128];
	mul.f32 	%f158, %f20, %f157;
	fma.rn.f32 	%f159, %f21, %f156, %f158;
	mul.f32 	%f160, %f23, %f159;
	st.global.f32 	[%rd128], %f160;
	ld.shared.f32 	%f161, [%r186+12];
	fma.rn.f32 	%f162, %f18, %f161, 0f00000000;
	add.s32 	%r190, %r187, 3;
	mul.wide.u32 	%rd129, %r190, 4;
	add.s64 	%rd130, %rd4, %rd129;
	ld.global.f32 	%f163, [%rd130];
	mul.f32 	%f164, %f20, %f163;
	fma.rn.f32 	%f165, %f21, %f162, %f164;
	mul.f32 	%f166, %f23, %f165;
	st.global.f32 	[%rd130], %f166;
	ld.shared.f32 	%f167, [%r186+16];
	fma.rn.f32 	%f168, %f18, %f167, 0f00000000;
	add.s32 	%r191, %r187, 4;
	mul.wide.u32 	%rd131, %r191, 4;
	add.s64 	%rd132, %rd4, %rd131;
	ld.global.f32 	%f169, [%rd132];
	mul.f32 	%f170, %f20, %f169;
	fma.rn.f32 	%f171, %f21, %f168, %f170;
	mul.f32 	%f172, %f23, %f171;
	st.global.f32 	[%rd132], %f172;
	ld.shared.f32 	%f173, [%r186+20];
	fma.rn.f32 	%f174, %f18, %f173, 0f00000000;
	add.s32 	%r192, %r187, 5;
	mul.wide.u32 	%rd133, %r192, 4;
	add.s64 	%rd134, %rd4, %rd133;
	ld.global.f32 	%f175, [%rd134];
	mul.f32 	%f176, %f20, %f175;
	fma.rn.f32 	%f177, %f21, %f174, %f176;
	mul.f32 	%f178, %f23, %f177;
	st.global.f32 	[%rd134], %f178;
	ld.shared.f32 	%f179, [%r186+24];
	fma.rn.f32 	%f180, %f18, %f179, 0f00000000;
	add.s32 	%r193, %r187, 6;
	mul.wide.u32 	%rd135, %r193, 4;
	add.s64 	%rd136, %rd4, %rd135;
	ld.global.f32 	%f181, [%rd136];
	mul.f32 	%f182, %f20, %f181;
	fma.rn.f32 	%f183, %f21, %f180, %f182;
	mul.f32 	%f184, %f23, %f183;
	st.global.f32 	[%rd136], %f184;
	ld.shared.f32 	%f185, [%r186+28];
	fma.rn.f32 	%f186, %f18, %f185, 0f00000000;
	add.s32 	%r194, %r187, 7;
	mul.wide.u32 	%rd137, %r194, 4;
	add.s64 	%rd138, %rd4, %rd137;
	ld.global.f32 	%f187, [%rd138];
	mul.f32 	%f188, %f20, %f187;
	fma.rn.f32 	%f189, %f21, %f186, %f188;
	mul.f32 	%f190, %f23, %f189;
	st.global.f32 	[%rd138], %f190;
	add.s32 	%r234, %r234, 8;
	setp.ne.s32 	%p31, %r234, %r12;
	mov.u32 	%r236, %r12;
	@%p31 bra 	$L__BB0_43;
$L__BB0_44:
	@%p24 bra 	$L__BB0_52;
	add.s32 	%r195, %r9, -1;
	setp.lt.u32 	%p33, %r195, 3;
	@%p33 bra 	$L__BB0_47;
	shl.b32 	%r196, %r236, 2;
	add.s32 	%r197, %r2, %r196;
	ld.shared.f32 	%f191, [%r197];
	fma.rn.f32 	%f192, %f18, %f191, 0f00000000;
	add.s32 	%r198, %r30, %r236;
	mul.wide.u32 	%rd139, %r198, 4;
	add.s64 	%rd140, %rd4, %rd139;
	ld.global.f32 	%f193, [%rd140];
	mul.f32 	%f194, %f20, %f193;
	fma.rn.f32 	%f195, %f21, %f192, %f194;
	mul.f32 	%f196, %f23, %f195;
	st.global.f32 	[%rd140], %f196;
	ld.shared.f32 	%f197, [%r197+4];
	fma.rn.f32 	%f198, %f18, %f197, 0f00000000;
	add.s32 	%r199, %r198, 1;
	mul.wide.u32 	%rd141, %r199, 4;
	add.s64 	%rd142, %rd4, %rd141;
	ld.global.f32 	%f199, [%rd142];
	mul.f32 	%f200, %f20, %f199;
	fma.rn.f32 	%f201, %f21, %f198, %f200;
	mul.f32 	%f202, %f23, %f201;
	st.global.f32 	[%rd142], %f202;
	ld.shared.f32 	%f203, [%r197+8];
	fma.rn.f32 	%f204, %f18, %f203, 0f00000000;
	add.s32 	%r200, %r198, 2;
	mul.wide.u32 	%rd143, %r200, 4;
	add.s64 	%rd144, %rd4, %rd143;
	ld.global.f32 	%f205, [%rd144];
	mul.f32 	%f206, %f20, %f205;
	fma.rn.f32 	%f207, %f21, %f204, %f206;
	mul.f32 	%f208, %f23, %f207;
	st.global.f32 	[%rd144], %f208;
	ld.shared.f32 	%f209, [%r197+12];
	fma.rn.f32 	%f210, %f18, %f209, 0f00000000;
	add.s32 	%r201, %r198, 3;
	mul.wide.u32 	%rd145, %r201, 4;
	add.s64 	%rd146, %rd4, %rd145;
	ld.global.f32 	%f211, [%rd146];
	mul.f32 	%f212, %f20, %f211;
	fma.rn.f32 	%f213, %f21, %f210, %f212;
	mul.f32 	%f214, %f23, %f213;
	st.global.f32 	[%rd146], %f214;
	add.s32 	%r236, %r236, 4;
$L__BB0_47:
	setp.eq.s32 	%p34, %r10, 0;
	@%p34 bra 	$L__BB0_52;
	setp.eq.s32 	%p35, %r10, 1;
	@%p35 bra 	$L__BB0_50;
	shl.b32 	%r202, %r236, 2;
	add.s32 	%r203, %r2, %r202;
	ld.shared.f32 	%f215, [%r203];
	fma.rn.f32 	%f216, %f18, %f215, 0f00000000;
	add.s32 	%r204, %r30, %r236;
	mul.wide.u32 	%rd147, %r204, 4;
	add.s64 	%rd148, %rd4, %rd147;
	ld.global.f32 	%f217, [%rd148];
	mul.f32 	%f218, %f20, %f217;
	fma.rn.f32 	%f219, %f21, %f216, %f218;
	mul.f32 	%f220, %f23, %f219;
	st.global.f32 	[%rd148], %f220;
	ld.shared.f32 	%f221, [%r203+4];
	fma.rn.f32 	%f222, %f18, %f221, 0f00000000;
	add.s32 	%r205, %r204, 1;
	mul.wide.u32 	%rd149, %r205, 4;
	add.s64 	%rd150, %rd4, %rd149;
	ld.global.f32 	%f223, [%rd150];
	mul.f32 	%f224, %f20, %f223;
	fma.rn.f32 	%f225, %f21, %f222, %f224;
	mul.f32 	%f226, %f23, %f225;
	st.global.f32 	[%rd150], %f226;
	add.s32 	%r236, %r236, 2;
$L__BB0_50:
	and.b32  	%r206, %r57, 1;
	setp.eq.b32 	%p36, %r206, 1;
	not.pred 	%p37, %p36;
	@%p37 bra 	$L__BB0_52;
	shl.b32 	%r207, %r236, 2;
	add.s32 	%r208, %r2, %r207;
	ld.shared.f32 	%f227, [%r208];
	fma.rn.f32 	%f228, %f18, %f227, 0f00000000;
	add.s32 	%r209, %r30, %r236;
	mul.wide.u32 	%rd151, %r209, 4;
	add.s64 	%rd152, %rd4, %rd151;
	ld.global.f32 	%f229, [%rd152];
	mul.f32 	%f230, %f20, %f229;
	fma.rn.f32 	%f231, %f21, %f228, %f230;
	mul.f32 	%f232, %f23, %f231;
	st.global.f32 	[%rd152], %f232;
$L__BB0_52:
	st.global.f32 	[%rd7], %f22;
	st.global.f32 	[%rd8], %f19;
	add.s32 	%r225, %r225, 1;
	setp.ne.s32 	%p38, %r225, %r56;
	@%p38 bra 	$L__BB0_17;
	bra.uni 	$L__BB0_62;
$L__BB0_53:
	ld.param.f32 	%f319, [_Z22flash_attention_kernelPKfS0_S0_PfjjfS1_S1_i_param_6];
	mul.f32 	%f233, %f319, 0f00000000;
	sub.f32 	%f234, %f233, %f1;
	mul.f32 	%f2, %f234, 0f3FB8AA3B;
	setp.lt.u32 	%p39, %r56, 4;
	mov.b32 	%r224, 0;
	@%p39 bra 	$L__BB0_57;
	ex2.approx.f32 	%f3, %f2;
	mov.b32 	%r222, 0;
$L__BB0_55:
	.pragma "nounroll";
	add.s32 	%r212, %r6, %r222;
	mul.wide.s32 	%rd153, %r212, 4;
	add.s64 	%rd154, %rd6, %rd153;
	add.s64 	%rd155, %rd5, %rd153;
	ld.global.f32 	%f235, [%rd155];
	ld.global.f32 	%f236, [%rd154];
	max.f32 	%f237, %f235, %f1;
	sub.f32 	%f238, %f235, %f237;
	mul.f32 	%f239, %f238, 0f3FB8AA3B;
	ex2.approx.f32 	%f240, %f239;
	sub.f32 	%f241, %f1, %f237;
	mul.f32 	%f242, %f241, 0f3FB8AA3B;
	ex2.approx.f32 	%f243, %f242;
	add.f32 	%f244, %f3, 0f00000000;
	mul.f32 	%f245, %f244, %f243;
	fma.rn.f32 	%f246, %f236, %f240, %f245;
	st.global.f32 	[%rd154], %f246;
	st.global.f32 	[%rd155], %f237;
	ld.global.f32 	%f247, [%rd155+4];
	ld.global.f32 	%f248, [%rd154+4];
	max.f32 	%f249, %f247, %f1;
	sub.f32 	%f250, %f247, %f249;
	mul.f32 	%f251, %f250, 0f3FB8AA3B;
	ex2.approx.f32 	%f252, %f251;
	sub.f32 	%f253, %f1, %f249;
	mul.f32 	%f254, %f253, 0f3FB8AA3B;
	ex2.approx.f32 	%f255, %f254;
	mul.f32 	%f256, %f244, %f255;
	fma.rn.f32 	%f257, %f248, %f252, %f256;
	st.global.f32 	[%rd154+4], %f257;
	st.global.f32 	[%rd155+4], %f249;
	ld.global.f32 	%f258, [%rd155+8];
	ld.global.f32 	%f259, [%rd154+8];
	max.f32 	%f260, %f258, %f1;
	sub.f32 	%f261, %f258, %f260;
	mul.f32 	%f262, %f261, 0f3FB8AA3B;
	ex2.approx.f32 	%f263, %f262;
	sub.f32 	%f264, %f1, %f260;
	mul.f32 	%f265, %f264, 0f3FB8AA3B;
	ex2.approx.f32 	%f266, %f265;
	mul.f32 	%f267, %f244, %f266;
	fma.rn.f32 	%f268, %f259, %f263, %f267;
	st.global.f32 	[%rd154+8], %f268;
	st.global.f32 	[%rd155+8], %f260;
	ld.global.f32 	%f269, [%rd155+12];
	ld.global.f32 	%f270, [%rd154+12];
	max.f32 	%f271, %f269, %f1;
	sub.f32 	%f272, %f269, %f271;
	mul.f32 	%f273, %f272, 0f3FB8AA3B;
	ex2.approx.f32 	%f274, %f273;
	sub.f32 	%f275, %f1, %f271;
	mul.f32 	%f276, %f275, 0f3FB8AA3B;
	ex2.approx.f32 	%f277, %f276;
	mul.f32 	%f278, %f244, %f277;
	fma.rn.f32 	%f279, %f270, %f274, %f278;
	st.global.f32 	[%rd154+12], %f279;
	st.global.f32 	[%rd155+12], %f271;
	add.s32 	%r222, %r222, 4;
	and.b32  	%r224, %r56, 2147483644;
	setp.ne.s32 	%p40, %r222, %r224;
	@%p40 bra 	$L__BB0_55;
	st.shared.f32 	[%r7], %f3;
$L__BB0_57:
	and.b32  	%r213, %r56, 3;
	setp.eq.s32 	%p41, %r213, 0;
	@%p41 bra 	$L__BB0_62;
	setp.eq.s32 	%p42, %r213, 1;
	@%p42 bra 	$L__BB0_60;
	add.s32 	%r214, %r6, %r224;
	mul.wide.s32 	%rd156, %r214, 4;
	add.s64 	%rd157, %rd6, %rd156;
	add.s64 	%rd158, %rd5, %rd156;
	ld.global.f32 	%f280, [%rd158];
	ld.global.f32 	%f281, [%rd157];
	ex2.approx.f32 	%f282, %f2;
	add.f32 	%f283, %f282, 0f00000000;
	max.f32 	%f284, %f280, %f1;
	sub.f32 	%f285, %f280, %f284;
	mul.f32 	%f286, %f285, 0f3FB8AA3B;
	ex2.approx.f32 	%f287, %f286;
	sub.f32 	%f288, %f1, %f284;
	mul.f32 	%f289, %f288, 0f3FB8AA3B;
	ex2.approx.f32 	%f290, %f289;
	mul.f32 	%f291, %f283, %f290;
	fma.rn.f32 	%f292, %f281, %f287, %f291;
	st.global.f32 	[%rd157], %f292;
	st.global.f32 	[%rd158], %f284;
	ld.global.f32 	%f293, [%rd158+4];
	ld.global.f32 	%f294, [%rd157+4];
	st.shared.f32 	[%r7], %f282;
	max.f32 	%f295, %f293, %f1;
	sub.f32 	%f296, %f293, %f295;
	mul.f32 	%f297, %f296, 0f3FB8AA3B;
	ex2.approx.f32 	%f298, %f297;
	sub.f32 	%f299, %f1, %f295;
	mul.f32 	%f300, %f299, 0f3FB8AA3B;
	ex2.approx.f32 	%f301, %f300;
	mul.f32 	%f302, %f283, %f301;
	fma.rn.f32 	%f303, %f294, %f298, %f302;
	st.global.f32 	[%rd157+4], %f303;
	st.global.f32 	[%rd158+4], %f295;
	add.s32 	%r224, %r224, 2;
$L__BB0_60:
	and.b32  	%r215, %r56, 1;
	setp.eq.b32 	%p43, %r215, 1;
	not.pred 	%p44, %p43;
	@%p44 bra 	$L__BB0_62;
	add.s32 	%r216, %r6, %r224;
	mul.wide.s32 	%rd159, %r216, 4;
	add.s64 	%rd160, %rd6, %rd159;
	add.s64 	%rd161, %rd5, %rd159;
	ld.global.f32 	%f304, [%rd161];
	ld.global.f32 	%f305, [%rd160];
	ex2.approx.f32 	%f306, %f2;
	st.shared.f32 	[%r7], %f306;
	add.f32 	%f307, %f306, 0f00000000;
	max.f32 	%f308, %f304, %f1;
	sub.f32 	%f309, %f304, %f308;
	mul.f32 	%f310, %f309, 0f3FB8AA3B;
	ex2.approx.f32 	%f311, %f310;
	sub.f32 	%f312, %f1, %f308;
	mul.f32 	%f313, %f312, 0f3FB8AA3B;
	ex2.approx.f32 	%f314, %f313;
	mul.f32 	%f315, %f307, %f314;
	fma.rn.f32 	%f316, %f305, %f311, %f315;
	st.global.f32 	[%rd160], %f316;
	st.global.f32 	[%rd161], %f308;
$L__BB0_62:
	bar.sync 	0;
	add.s32 	%r217, %r217, 1;
	setp.ne.s32 	%p45, %r217, %r56;
	@%p45 bra 	$L__BB0_3;
$L__BB0_63:
	ret;

}


// ===== COMPILED SASS (sm_100) =====

	.target	sm_100

	.elftype	@"ET_EXEC"


//--------------------- .note.nv.tkinfo           --------------------------
	.section	.note.nv.tkinfo,"",@"SHT_NOTE"
	.sectionflags	@"SHF_NOTE_NV_TKINFO"
	.tkinfo
        /*0018*/ 	.word	0x00000002
        /*0030*/ 	.string	""
        /*0030*/ 	.string	"ptxas"
        /*0030*/ 	.string	"Cuda compilation tools, release 13.0, V13.0.88"
        /*0030*/ 	.string	"Build cuda_13.0.r13.0/compiler.36424714_0"
        /*0030*/ 	.string	"-arch sm_100 -m 64 "



//--------------------- .note.nv.cuinfo           --------------------------
	.section	.note.nv.cuinfo,"",@"SHT_NOTE"
	.sectionflags	@"SHF_NOTE_NV_CUINFO"
        /*0018*/ 	.short	0x0002
        /*001a*/ 	.short	0x0064
        /*001c*/ 	.short	0x0082
	.zero		2


//--------------------- .nv.info                  --------------------------
	.section	.nv.info,"",@"SHT_CUDA_INFO"
	.align	4


	//----- nvinfo : EIATTR_REGCOUNT
	.align		4
        /*0000*/ 	.byte	0x04, 0x2f
        /*0002*/ 	.short	(.L_1 - .L_0)
	.align		4
.L_0:
        /*0004*/ 	.word	index@(_Z22flash_attention_kernelPKfS0_S0_PfjjfS1_S1_i)
        /*0008*/ 	.word	0x00000020


	//----- nvinfo : EIATTR_FRAME_SIZE
	.align		4
.L_1:
        /*000c*/ 	.byte	0x04, 0x11
        /*000e*/ 	.short	(.L_3 - .L_2)
	.align		4
.L_2:
        /*0010*/ 	.word	index@($__internal_0_$__cuda_sm20_rcp_rn_f32_slowpath)
        /*0014*/ 	.word	0x00000000


	//----- nvinfo : EIATTR_FRAME_SIZE
	.align		4
.L_3:
        /*0018*/ 	.byte	0x04, 0x11
        /*001a*/ 	.short	(.L_5 - .L_4)
	.align		4
.L_4:
        /*001c*/ 	.word	index@(_Z22flash_attention_kernelPKfS0_S0_PfjjfS1_S1_i)
        /*0020*/ 	.word	0x00000000


	//----- nvinfo : EIATTR_MIN_STACK_SIZE
	.align		4
.L_5:
        /*0024*/ 	.byte	0x04, 0x12
        /*0026*/ 	.short	(.L_7 - .L_6)
	.align		4
.L_6:
        /*0028*/ 	.word	index@(_Z22flash_attention_kernelPKfS0_S0_PfjjfS1_S1_i)
        /*002c*/ 	.word	0x00000000
.L_7:


//--------------------- .nv.compat                --------------------------
	.section	.nv.compat,"",@"SHT_CUDA_COMPAT_INFO"
	.align	4
        /*0000*/ 	.byte	0x02, 0x09, 0x00, 0x00, 0x02, 0x02, 0x01, 0x00, 0x02, 0x05, 0x05, 0x00, 0x03, 0x07, 0x01, 0x01
        /*0010*/ 	.byte	0x02, 0x03, 0x00, 0x00, 0x02, 0x06, 0x01, 0x00, 0x04, 0x0b, 0x08, 0x00, 0x01, 0x00, 0x00, 0x00
        /*0020*/ 	.byte	0x00, 0x00, 0x00, 0x00


//--------------------- .nv.info._Z22flash_attention_kernelPKfS0_S0_PfjjfS1_S1_i --------------------------
	.section	.nv.info._Z22flash_attention_kernelPKfS0_S0_PfjjfS1_S1_i,"",@"SHT_CUDA_INFO"
	.sectionflags	@""
	.align	4


	//----- nvinfo : EIATTR_CUDA_API_VERSION
	.align		4
        /*0000*/ 	.byte	0x04, 0x37
        /*0002*/ 	.short	(.L_9 - .L_8)
.L_8:
        /*0004*/ 	.word	0x00000082


	//----- nvinfo : EIATTR_KPARAM_INFO
	.align		4
.L_9:
        /*0008*/ 	.byte	0x04, 0x17
        /*000a*/ 	.short	(.L_11 - .L_10)
.L_10:
        /*000c*/ 	.word	0x00000000
        /*0010*/ 	.short	0x0009
        /*0012*/ 	.short	0x0040
        /*0014*/ 	.byte	0x00, 0xf0, 0x11, 0x00


	//----- nvinfo : EIATTR_KPARAM_INFO
	.align		4
.L_11:
        /*0018*/ 	.byte	0x04, 0x17
        /*001a*/ 	.short	(.L_13 - .L_12)
.L_12:
        /*001c*/ 	.word	0x00000000
        /*0020*/ 	.short	0x0008
        /*0022*/ 	.short	0x0038
        /*0024*/ 	.byte	0x00, 0xf5, 0x21, 0x00


	//----- nvinfo : EIATTR_KPARAM_INFO
	.align		4
.L_13:
        /*0028*/ 	.byte	0x04, 0x17
        /*002a*/ 	.short	(.L_15 - .L_14)
.L_14:
        /*002c*/ 	.word	0x00000000
        /*0030*/ 	.short	0x0007
        /*0032*/ 	.short	0x0030
        /*0034*/ 	.byte	0x00, 0xf5, 0x21, 0x00


	//----- nvinfo : EIATTR_KPARAM_INFO
	.align		4
.L_15:
        /*0038*/ 	.byte	0x04, 0x17
        /*003a*/ 	.short	(.L_17 - .L_16)
.L_16:
        /*003c*/ 	.word	0x00000000
        /*0040*/ 	.short	0x0006
        /*0042*/ 	.short	0x0028
        /*0044*/ 	.byte	0x00, 0xf0, 0x11, 0x00


	//----- nvinfo : EIATTR_KPARAM_INFO
	.align		4
.L_17:
        /*0048*/ 	.byte	0x04, 0x17
        /*004a*/ 	.short	(.L_19 - .L_18)
.L_18:
        /*004c*/ 	.word	0x00000000
        /*0050*/ 	.short	0x0005
        /*0052*/ 	.short	0x0024
        /*0054*/ 	.byte	0x00, 0xf0, 0x11, 0x00


	//----- nvinfo : EIATTR_KPARAM_INFO
	.align		4
.L_19:
        /*0058*/ 	.byte	0x04, 0x17
        /*005a*/ 	.short	(.L_21 - .L_20)
.L_20:
        /*005c*/ 	.word	0x00000000
        /*0060*/ 	.short	0x0004
        /*0062*/ 	.short	0x0020
        /*0064*/ 	.byte	0x00, 0xf0, 0x11, 0x00


	//----- nvinfo : EIATTR_KPARAM_INFO
	.align		4
.L_21:
        /*0068*/ 	.byte	0x04, 0x17
        /*006a*/ 	.short	(.L_23 - .L_22)
.L_22:
        /*006c*/ 	.word	0x00000000
        /*0070*/ 	.short	0x0003
        /*0072*/ 	.short	0x0018
        /*0074*/ 	.byte	0x00, 0xf5, 0x21, 0x00


	//----- nvinfo : EIATTR_KPARAM_INFO
	.align		4
.L_23:
        /*0078*/ 	.byte	0x04, 0x17
        /*007a*/ 	.short	(.L_25 - .L_24)
.L_24:
        /*007c*/ 	.word	0x00000000
        /*0080*/ 	.short	0x0002
        /*0082*/ 	.short	0x0010
        /*0084*/ 	.byte	0x00, 0xf5, 0x21, 0x00


	//----- nvinfo : EIATTR_KPARAM_INFO
	.align		4
.L_25:
        /*0088*/ 	.byte	0x04, 0x17
        /*008a*/ 	.short	(.L_27 - .L_26)
.L_26:
        /*008c*/ 	.word	0x00000000
        /*0090*/ 	.short	0x0001
        /*0092*/ 	.short	0x0008
        /*0094*/ 	.byte	0x00, 0xf5, 0x21, 0x00


	//----- nvinfo : EIATTR_KPARAM_INFO
	.align		4
.L_27:
        /*0098*/ 	.byte	0x04, 0x17
        /*009a*/ 	.short	(.L_29 - .L_28)
.L_28:
        /*009c*/ 	.word	0x00000000
        /*00a0*/ 	.short	0x0000
        /*00a2*/ 	.short	0x0000
        /*00a4*/ 	.byte	0x00, 0xf5, 0x21, 0x00


	//----- nvinfo : EIATTR_SPARSE_MMA_MASK
	.align		4
.L_29:
        /*00a8*/ 	.byte	0x03, 0x50
        /*00aa*/ 	.short	0x0000


	//----- nvinfo : EIATTR_MAXREG_COUNT
	.align		4
        /*00ac*/ 	.byte	0x03, 0x1b
        /*00ae*/ 	.short	0x00ff


	//----- nvinfo : EIATTR_NUM_BARRIERS
	.align		4
        /*00b0*/ 	.byte	0x02, 0x4c
        /*00b2*/ 	.byte	0x01
	.zero		1


	//----- nvinfo : EIATTR_MERCURY_ISA_VERSION
	.align		4
        /*00b4*/ 	.byte	0x03, 0x5f
        /*00b6*/ 	.short	0x0101


	//----- nvinfo : EIATTR_VRC_CTA_INIT_COUNT
	.align		4
        /*00b8*/ 	.byte	0x02, 0x4a
	.zero		1
	.zero		1


	//----- nvinfo : EIATTR_EXIT_INSTR_OFFSETS
	.align		4
        /*00bc*/ 	.byte	0x04, 0x1c
        /*00be*/ 	.short	(.L_31 - .L_30)


	//   ....[0]....
.L_30:
        /*00c0*/ 	.word	0x00000040


	//   ....[1]....
        /*00c4*/ 	.word	0x00000060


	//   ....[2]....
        /*00c8*/ 	.word	0x00003610


	//----- nvinfo : EIATTR_CRS_STACK_SIZE
	.align		4
.L_31:
        /*00cc*/ 	.byte	0x04, 0x1e
        /*00ce*/ 	.short	(.L_33 - .L_32)
.L_32:
        /*00d0*/ 	.word	0x00000000


	//----- nvinfo : EIATTR_CBANK_PARAM_SIZE
	.align		4
.L_33:
        /*00d4*/ 	.byte	0x03, 0x19
        /*00d6*/ 	.short	0x0044


	//----- nvinfo : EIATTR_PARAM_CBANK
	.align		4
        /*00d8*/ 	.byte	0x04, 0x0a
        /*00da*/ 	.short	(.L_35 - .L_34)
	.align		4
.L_34:
        /*00dc*/ 	.word	index@(.nv.constant0._Z22flash_attention_kernelPKfS0_S0_PfjjfS1_S1_i)
        /*00e0*/ 	.short	0x0380
        /*00e2*/ 	.short	0x0044


	//----- nvinfo : EIATTR_SW_WAR
	.align		4
.L_35:
        /*00e4*/ 	.byte	0x04, 0x36
        /*00e6*/ 	.short	(.L_37 - .L_36)
.L_36:
        /*00e8*/ 	.word	0x00000008
.L_37:


//--------------------- .nv.callgraph             --------------------------
	.section	.nv.callgraph,"",@"SHT_CUDA_CALLGRAPH"
	.align	4
	.sectionentsize	8
	.align		4
        /*0000*/ 	.word	0x00000000
	.align		4
        /*0004*/ 	.word	0xffffffff
	.align		4
        /*0008*/ 	.word	0x00000000
	.align		4
        /*000c*/ 	.word	0xfffffffe
	.align		4
        /*0010*/ 	.word	0x00000000
	.align		4
        /*0014*/ 	.word	0xfffffffd
	.align		4
        /*0018*/ 	.word	0x00000000
	.align		4
        /*001c*/ 	.word	0xfffffffc


//--------------------- .text._Z22flash_attention_kernelPKfS0_S0_PfjjfS1_S1_i --------------------------
	.section	.text._Z22flash_attention_kernelPKfS0_S0_PfjjfS1_S1_i,"ax",@progbits
	.align	128
        .global         _Z22flash_attention_kernelPKfS0_S0_PfjjfS1_S1_i
        .type           _Z22flash_attention_kernelPKfS0_S0_PfjjfS1_S1_i,@function
        .size           _Z22flash_attention_kernelPKfS0_S0_PfjjfS1_S1_i,(.L_x_35 - _Z22flash_attention_kernelPKfS0_S0_PfjjfS1_S1_i)
        .other          _Z22flash_attention_kernelPKfS0_S0_PfjjfS1_S1_i,@"STO_CUDA_ENTRY STV_DEFAULT"
_Z22flash_attention_kernelPKfS0_S0_PfjjfS1_S1_i:
.text._Z22flash_attention_kernelPKfS0_S0_PfjjfS1_S1_i:
[----:B------:R-:W-:Y:S01]  /*0000*/  LDC R1, c[0x0][0x37c] ;  /* 0x0000df00ff017b82 */ /* 0x000fe20000000800 */
[----:B------:R-:W0:Y:S07]  /*0010*/  S2R R0, SR_TID.X ;  /* 0x0000000000007919 */ /* 0x000e2e0000002100 */
[----:B------:R-:W0:Y:S02]  /*0020*/  LDC R3, c[0x0][0x3a0] ;  /* 0x0000e800ff037b82 */ /* 0x000e240000000800 */
[----:B0-----:R-:W-:-:S13]  /*0030*/  ISETP.GE.U32.AND P0, PT, R0, R3, PT ;  /* 0x000000030000720c */ /* 0x001fda0003f06070 */
[----:B------:R-:W-:Y:S05]  /*0040*/  @P0 EXIT ;  /* 0x000000000000094d */ /* 0x000fea0003800000 */
[----:B------:R-:W-:-:S13]  /*0050*/  ISETP.GE.AND P0, PT, R3, 0x1, PT ;  /* 0x000000010300780c */ /* 0x000fda0003f06270 */
[----:B------:R-:W-:Y:S05]  /*0060*/  @!P0 EXIT ;  /* 0x000000000000894d */ /* 0x000fea0003800000 */
[----:B------:R-:W0:Y:S01]  /*0070*/  S2UR UR5, SR_CgaCtaId ;  /* 0x00000000000579c3 */ /* 0x000e220000008800 */
[----:B------:R-:W1:Y:S01]  /*0080*/  LDCU UR8, c[0x0][0x3c0] ;  /* 0x00007800ff0877ac */ /* 0x000e620008000800 */
[----:B------:R-:W-:-:S06]  /*0090*/  UMOV UR4, 0x400 ;  /* 0x0000040000047882 */ /* 0x000fcc0000000000 */
[----:B------:R-:W-:Y:S08]  /*00a0*/  S2UR UR6, SR_CTAID.Y ;  /* 0x00000000000679c3 */ /* 0x000ff00000002600 */
[----:B------:R-:W1:Y:S08]  /*00b0*/  S2UR UR7, SR_CTAID.X ;  /* 0x00000000000779c3 */ /* 0x000e700000002500 */
[----:B------:R-:W2:Y:S01]  /*00c0*/  LDC R11, c[0x0][0x3a4] ;  /* 0x0000e900ff0b7b82 */ /* 0x000ea20000000800 */
[----:B0-----:R-:W-:-:S02]  /*00d0*/  ULEA UR4, UR5, UR4, 0x18 ;  /* 0x0000000405047291 */ /* 0x001fc4000f8ec0ff */
[----:B-1----:R-:W-:Y:S01]  /*00e0*/  UIMAD UR6, UR7, UR8, UR6 ;  /* 0x00000008070672a4 */ /* 0x002fe2000f8e0206 */
[----:B------:R-:W0:Y:S05]  /*00f0*/  LDCU.64 UR8, c[0x0][0x358] ;  /* 0x00006b00ff0877ac */ /* 0x000e2a0008000a00 */
[----:B------:R-:W-:Y:S01]  /*0100*/  IMAD R3, R3, UR6, RZ ;  /* 0x0000000603037c24 */ /* 0x000fe2000f8e02ff */
[C---:B--2---:R-:W-:Y:S01]  /*0110*/  LEA R18, R11.reuse, UR4, 0x2 ;  /* 0x000000040b127c11 */ /* 0x044fe2000f8e10ff */
[CC--:B------:R-:W-:Y:S01]  /*0120*/  IMAD R20, R0.reuse, R11.reuse, RZ ;  /* 0x0000000b00147224 */ /* 0x0c0fe200078e02ff */
[-C--:B------:R-:W-:Y:S01]  /*0130*/  IADD3 R9, PT, PT, R0, R11.reuse, RZ ;  /* 0x0000000b00097210 */ /* 0x080fe20007ffe0ff */
[----:B------:R-:W-:Y:S01]  /*0140*/  UMOV UR4, URZ ;  /* 0x000000ff00047c82 */ /* 0x000fe20008000000 */
[----:B------:R-:W-:Y:S01]  /*0150*/  LEA R6, R11, R18, 0x2 ;  /* 0x000000120b067211 */ /* 0x000fe200078e10ff */
[C---:B------:R-:W-:Y:S01]  /*0160*/  IMAD R4, R3.reuse, R11, R20 ;  /* 0x0000000b03047224 */ /* 0x040fe200078e0214 */
[----:B------:R-:W-:-:S02]  /*0170*/  IADD3 R5, PT, PT, R3, R0, RZ ;  /* 0x0000000003057210 */ /* 0x000fc40007ffe0ff */
[C---:B------:R-:W-:Y:S02]  /*0180*/  IADD3 R19, PT, PT, R11.reuse, -0x1, RZ ;  /* 0xffffffff0b137810 */ /* 0x040fe40007ffe0ff */
[C---:B------:R-:W-:Y:S02]  /*0190*/  LOP3.LUT R17, R11.reuse, 0x7, RZ, 0xc0, !PT ;  /* 0x000000070b117812 */ /* 0x040fe400078ec0ff */
[C---:B------:R-:W-:Y:S02]  /*01a0*/  LOP3.LUT R16, R11.reuse, 0x3, RZ, 0xc0, !PT ;  /* 0x000000030b107812 */ /* 0x040fe400078ec0ff */
[C---:B------:R-:W-:Y:S02]  /*01b0*/  LOP3.LUT R7, R11.reuse, 0xfffffff8, RZ, 0xc0, !PT ;  /* 0xfffffff80b077812 */ /* 0x040fe400078ec0ff */
[----:B------:R-:W-:Y:S02]  /*01c0*/  LOP3.LUT R3, R11, 0xfffffff0, RZ, 0xc0, !PT ;  /* 0xfffffff00b037812 */ /* 0x000fe400078ec0ff */
[----:B0-----:R-:W-:-:S07]  /*01d0*/  LEA R2, R9, R6, 0x2 ;  /* 0x0000000609027211 */ /* 0x001fce00078e10ff */
.L_x_29:
[----:B0-234-:R-:W0:Y:S02]  /*01e0*/  LDC R15, c[0x0][0x3a4] ;  /* 0x0000e900ff0f7b82 */ /* 0x01de240000000800 */
[----:B0-----:R-:W-:-:S13]  /*01f0*/  ISETP.NE.AND P0, PT, R15, RZ, PT ;  /* 0x000000ff0f00720c */ /* 0x001fda0003f05270 */
[----:B-1----:R-:W-:Y:S05]  /*0200*/  @!P0 BRA `(.L_x_0) ;  /* 0x0000000800808947 */ /* 0x002fea0003800000 */
[----:B------:R-:W-:Y:S01]  /*0210*/  ISETP.GE.U32.AND P1, PT, R19, 0x7, PT ;  /* 0x000000071300780c */ /* 0x000fe20003f26070 */
[----:B------:R-:W-:Y:S02]  /*0220*/  HFMA2 R21, -RZ, RZ, 0, 0 ;  /* 0x00000000ff157431 */ /* 0x000fe400000001ff */
[----:B------:R-:W-:-:S10]  /*0230*/  IMAD R0, R15, UR4, R4 ;  /* 0x000000040f007c24 */ /* 0x000fd4000f8e0204 */
[----:B------:R-:W-:Y:S05]  /*0240*/  @!P1 BRA `(.L_x_1) ;  /* 0x0000000400149947 */ /* 0x000fea0003800000 */
[----:B------:R-:W0:Y:S01]  /*0250*/  S2UR UR6, SR_CgaCtaId ;  /* 0x00000000000679c3 */ /* 0x000e220000008800 */
[----:B------:R-:W-:Y:S02]  /*0260*/  UMOV UR5, 0x400 ;  /* 0x0000040000057882 */ /* 0x000fe40000000000 */
[----:B0-----:R-:W-:-:S03]  /*0270*/  ULEA UR6, UR6, UR5, 0x18 ;  /* 0x0000000506067291 */ /* 0x001fc6000f8ec0ff */
[----:B------:R-:W-:-:S09]  /*0280*/  UMOV UR5, URZ ;  /* 0x000000ff00057c82 */ /* 0x000fd20008000000 */
.L_x_2:
[----:B0-----:R-:W0:Y:S01]  /*0290*/  LDC.64 R10, c[0x0][0x388] ;  /* 0x0000e200ff0a7b82 */ /* 0x001e220000000a00 */
[----:B------:R-:W-:-:S07]  /*02a0*/  IADD3 R29, PT, PT, R0, UR5, RZ ;  /* 0x00000005001d7c10 */ /* 0x000fce000fffe0ff */
[----:B------:R-:W1:Y:S01]  /*02b0*/  LDC.64 R8, c[0x0][0x390] ;  /* 0x0000e400ff087b82 */ /* 0x000e620000000a00 */
[----:B0-----:R-:W-:-:S06]  /*02c0*/  IMAD.WIDE.U32 R26, R29, 0x4, R10 ;  /* 0x000000041d1a7825 */ /* 0x001fcc00078e000a */
[----:B------:R-:W2:Y:S01]  /*02d0*/  LDG.E R26, desc[UR8][R26.64] ;  /* 0x000000081a1a7981 */ /* 0x000ea2000c1e1900 */
[C---:B------:R-:W-:Y:S01]  /*02e0*/  IADD3 R25, PT, PT, R29.reuse, 0x1, RZ ;  /* 0x000000011d197810 */ /* 0x040fe20007ffe0ff */
[----:B-1----:R-:W-:Y:S01]  /*02f0*/  IMAD.WIDE.U32 R12, R29, 0x4, R8 ;  /* 0x000000041d0c7825 */ /* 0x002fe200078e0008 */
[----:B------:R-:W-:-:S03]  /*0300*/  IADD3 R21, PT, PT, R20, UR5, RZ ;  /* 0x0000000514157c10 */ /* 0x000fc6000fffe0ff */
[C---:B------:R-:W-:Y:S01]  /*0310*/  IMAD.WIDE.U32 R22, R25.reuse, 0x4, R10 ;  /* 0x0000000419167825 */ /* 0x040fe200078e000a */
[----:B------:R-:W3:Y:S04]  /*0320*/  LDG.E R14, desc[UR8][R12.64] ;  /* 0x000000080c0e7981 */ /* 0x000ee8000c1e1900 */
[----:B------:R0:W4:Y:S01]  /*0330*/  LDG.E R28, desc[UR8][R22.64] ;  /* 0x00000008161c7981 */ /* 0x000122000c1e1900 */
[----:B------:R-:W-:-:S06]  /*0340*/  IMAD.WIDE.U32 R24, R25, 0x4, R8 ;  /* 0x0000000419187825 */ /* 0x000fcc00078e0008 */
[----:B------:R-:W5:Y:S01]  /*0350*/  LDG.E R24, desc[UR8][R24.64] ;  /* 0x0000000818187981 */ /* 0x000f62000c1e1900 */
[----:B0-----:R-:W-:Y:S02]  /*0360*/  LEA R22, R21, UR6, 0x2 ;  /* 0x0000000615167c11 */ /* 0x001fe4000f8e10ff */
[----:B------:R-:W-:-:S03]  /*0370*/  IADD3 R23, PT, PT, R29, 0x2, RZ ;  /* 0x000000021d177810 */ /* 0x000fc60007ffe0ff */
[----:B--2---:R0:W-:Y:S02]  /*0380*/  STS [R22], R26 ;  /* 0x0000001a16007388 */ /* 0x0041e40000000800 */
[----:B0-----:R-:W-:-:S06]  /*0390*/  IMAD.WIDE.U32 R26, R23, 0x4, R10 ;  /* 0x00000004171a7825 */ /* 0x001fcc00078e000a */
[----:B------:R-:W2:Y:S01]  /*03a0*/  LDG.E R27, desc[UR8][R26.64] ;  /* 0x000000081a1b7981 */ /* 0x000ea2000c1e1900 */
[----:B------:R-:W-:-:S05]  /*03b0*/  LEA R21, R21, R18, 0x2 ;  /* 0x0000001215157211 */ /* 0x000fca00078e10ff */
[----:B---3--:R0:W-:Y:S02]  /*03c0*/  STS [R21], R14 ;  /* 0x0000000e15007388 */ /* 0x0081e40000000800 */
[----:B0-----:R-:W-:Y:S02]  /*03d0*/  IADD3 R14, PT, PT, R29, 0x3, RZ ;  /* 0x000000031d0e7810 */ /* 0x001fe40007ffe0ff */
[----:B----4-:R0:W-:Y:S03]  /*03e0*/  STS [R22+0x4], R28 ;  /* 0x0000041c16007388 */ /* 0x0101e60000000800 */
[C---:B------:R-:W-:Y:S01]  /*03f0*/  IMAD.WIDE.U32 R12, R14.reuse, 0x4, R10 ;  /* 0x000000040e0c7825 */ /* 0x040fe200078e000a */
[----:B-----5:R1:W-:Y:S04]  /*0400*/  STS [R21+0x4], R24 ;  /* 0x0000041815007388 */ /* 0x0203e80000000800 */
[----:B0-----:R0:W3:Y:S01]  /*0410*/  LDG.E R28, desc[UR8][R12.64] ;  /* 0x000000080c1c7981 */ /* 0x0010e2000c1e1900 */
[----:B-1----:R-:W-:-:S04]  /*0420*/  IMAD.WIDE.U32 R24, R14, 0x4, R8 ;  /* 0x000000040e187825 */ /* 0x002fc800078e0008 */
[----:B0-----:R-:W-:Y:S01]  /*0430*/  IMAD.WIDE.U32 R12, R23, 0x4, R8 ;  /* 0x00000004170c7825 */ /* 0x001fe200078e0008 */
[----:B------:R-:W-:Y:S01]  /*0440*/  IADD3 R23, PT, PT, R29, 0x4, RZ ;  /* 0x000000041d177810 */ /* 0x000fe20007ffe0ff */
[----:B------:R-:W4:Y:S04]  /*0450*/  LDG.E R25, desc[UR8][R24.64] ;  /* 0x0000000818197981 */ /* 0x000f28000c1e1900 */
[----:B------:R-:W5:Y:S04]  /*0460*/  LDG.E R12, desc[UR8][R12.64] ;  /* 0x000000080c0c7981 */ /* 0x000f68000c1e1900 */
[----:B--2---:R0:W-:Y:S02]  /*0470*/  STS [R22+0x8], R27 ;  /* 0x0000081b16007388 */ /* 0x0041e40000000800 */
[----:B0-----:R-:W-:-:S06]  /*0480*/  IMAD.WIDE.U32 R26, R23, 0x4, R10 ;  /* 0x00000004171a7825 */ /* 0x001fcc00078e000a */
[----:B------:R-:W2:Y:S01]  /*0490*/  LDG.E R26, desc[UR8][R26.64] ;  /* 0x000000081a1a7981 */ /* 0x000ea2000c1e1900 */
[----:B------:R-:W-:-:S03]  /*04a0*/  IADD3 R14, PT, PT, R29, 0x5, RZ ;  /* 0x000000051d0e7810 */ /* 0x000fc60007ffe0ff */
[----:B-----5:R0:W-:Y:S04]  /*04b0*/  STS [R21+0x8], R12 ;  /* 0x0000080c15007388 */ /* 0x0201e80000000800 */
[----:B---3--:R-:W-:Y:S04]  /*04c0*/  STS [R22+0xc], R28 ;  /* 0x00000c1c16007388 */ /* 0x008fe80000000800 */
[----:B----4-:R1:W-:Y:S01]  /*04d0*/  STS [R21+0xc], R25 ;  /* 0x00000c1915007388 */ /* 0x0103e20000000800 */
[----:B0-----:R-:W-:-:S04]  /*04e0*/  IMAD.WIDE.U32 R12, R14, 0x4, R10 ;  /* 0x000000040e0c7825 */ /* 0x001fc800078e000a */
[----:B-1----:R-:W-:-:S06]  /*04f0*/  IMAD.WIDE.U32 R24, R14, 0x4, R8 ;  /* 0x000000040e187825 */ /* 0x002fcc00078e0008 */
[----:B------:R-:W3:Y:S04]  /*0500*/  LDG.E R24, desc[UR8][R24.64] ;  /* 0x0000000818187981 */ /* 0x000ee8000c1e1900 */
[----:B--2---:R0:W-:Y:S02]  /*0510*/  STS [R22+0x10], R26 ;  /* 0x0000101a16007388 */ /* 0x0041e40000000800 */
[----:B0-----:R-:W-:Y:S02]  /*0520*/  IMAD.WIDE.U32 R26, R23, 0x4, R8 ;  /* 0x00000004171a7825 */ /* 0x001fe400078e0008 */
[----:B------:R0:W2:Y:S04]  /*0530*/  LDG.E R23, desc[UR8][R12.64] ;  /* 0x000000080c177981 */ /* 0x0000a8000c1e1900 */
[----:B------:R1:W4:Y:S01]  /*0540*/  LDG.E R14, desc[UR8][R26.64] ;  /* 0x000000081a0e7981 */ /* 0x000322000c1e1900 */
[----:B0-----:R-:W-:-:S02]  /*0550*/  IADD3 R13, PT, PT, R29, 0x6, RZ ;  /* 0x000000061d0d7810 */ /* 0x001fc40007ffe0ff */
[----:B-1----:R-:W-:-:S03]  /*0560*/  IADD3 R27, PT, PT, R29, 0x7, RZ ;  /* 0x000000071d1b7810 */ /* 0x002fc60007ffe0ff */
[----:B------:R-:W-:-:S04]  /*0570*/  IMAD.WIDE.U32 R28, R13, 0x4, R10 ;  /* 0x000000040d1c7825 */ /* 0x000fc800078e000a */
[----:B------:R-:W-:Y:S01]  /*0580*/  IMAD.WIDE.U32 R12, R13, 0x4, R8 ;  /* 0x000000040d0c7825 */ /* 0x000fe200078e0008 */
[----:B------:R-:W5:Y:S03]  /*0590*/  LDG.E R25, desc[UR8][R28.64] ;  /* 0x000000081c197981 */ /* 0x000f66000c1e1900 */
[C---:B------:R-:W-:Y:S02]  /*05a0*/  IMAD.WIDE.U32 R10, R27.reuse, 0x4, R10 ;  /* 0x000000041b0a7825 */ /* 0x040fe400078e000a */
[----:B------:R-:W5:Y:S02]  /*05b0*/  LDG.E R12, desc[UR8][R12.64] ;  /* 0x000000080c0c7981 */ /* 0x000f64000c1e1900 */
[----:B------:R-:W-:Y:S02]  /*05c0*/  IMAD.WIDE.U32 R8, R27, 0x4, R8 ;  /* 0x000000041b087825 */ /* 0x000fe400078e0008 */
[----:B------:R-:W5:Y:S04]  /*05d0*/  LDG.E R11, desc[UR8][R10.64] ;  /* 0x000000080a0b7981 */ /* 0x000f68000c1e1900 */
[----:B------:R-:W5:Y:S01]  /*05e0*/  LDG.E R8, desc[UR8][R8.64] ;  /* 0x0000000808087981 */ /* 0x000f62000c1e1900 */
[----:B------:R-:W-:-:S06]  /*05f0*/  UIADD3 UR5, UPT, UPT, UR5, 0x8, URZ ;  /* 0x0000000805057890 */ /* 0x000fcc000fffe0ff */
[----:B------:R-:W-:Y:S01]  /*0600*/  ISETP.NE.AND P1, PT, R7, UR5, PT ;  /* 0x0000000507007c0c */ /* 0x000fe2000bf25270 */
[----:B----4-:R0:W-:Y:S04]  /*0610*/  STS [R21+0x10], R14 ;  /* 0x0000100e15007388 */ /* 0x0101e80000000800 */
[----:B--2---:R0:W-:Y:S04]  /*0620*/  STS [R22+0x14], R23 ;  /* 0x0000141716007388 */ /* 0x0041e80000000800 */
[----:B---3--:R0:W-:Y:S04]  /*0630*/  STS [R21+0x14], R24 ;  /* 0x0000141815007388 */ /* 0x0081e80000000800 */
[----:B-----5:R0:W-:Y:S04]  /*0640*/  STS [R22+0x18], R25 ;  /* 0x0000181916007388 */ /* 0x0201e80000000800 */
[----:B------:R0:W-:Y:S04]  /*0650*/  STS [R21+0x18], R12 ;  /* 0x0000180c15007388 */ /* 0x0001e80000000800 */
[----:B------:R0:W-:Y:S04]  /*0660*/  STS [R22+0x1c], R11 ;  /* 0x00001c0b16007388 */ /* 0x0001e80000000800 */
[----:B------:R0:W-:Y:S01]  /*0670*/  STS [R21+0x1c], R8 ;  /* 0x00001c0815007388 */ /* 0x0001e20000000800 */
[----:B------:R-:W-:Y:S05]  /*0680*/  @P1 BRA `(.L_x_2) ;  /* 0xfffffffc00001947 */ /* 0x000fea000383ffff */
[----:B0-----:R-:W-:-:S07]  /*0690*/  MOV R21, R7 ;  /* 0x0000000700157202 */ /* 0x001fce0000000f00 */
.L_x_1:
[----:B------:R-:W-:-:S13]  /*06a0*/  ISETP.NE.AND P1, PT, R17, RZ, PT ;  /* 0x000000ff1100720c */ /* 0x000fda0003f25270 */
[----:B------:R-:W-:Y:S05]  /*06b0*/  @!P1 BRA `(.L_x_0) ;  /* 0x0000000400549947 */ /* 0x000fea0003800000 */
[----:B------:R-:W-:Y:S02]  /*06c0*/  IADD3 R8, PT, PT, R17, -0x1, RZ ;  /* 0xffffffff11087810 */ /* 0x000fe40007ffe0ff */
[----:B------:R-:W-:Y:S02]  /*06d0*/  ISETP.NE.AND P2, PT, R16, RZ, PT ;  /* 0x000000ff1000720c */ /* 0x000fe40003f45270 */
[----:B------:R-:W-:-:S13]  /*06e0*/  ISETP.GE.U32.AND P1, PT, R8, 0x3, PT ;  /* 0x000000030800780c */ /* 0x000fda0003f26070 */
[----:B------:R-:W-:Y:S05]  /*06f0*/  @!P1 BRA `(.L_x_3) ;  /* 0x0000000000949947 */ /* 0x000fea0003800000 */
[----:B------:R-:W0:Y:S01]  /*0700*/  LDC.64 R8, c[0x0][0x388] ;  /* 0x0000e200ff087b82 */ /* 0x000e220000000a00 */
[----:B------:R-:W-:-:S07]  /*0710*/  IADD3 R29, PT, PT, R0, R21, RZ ;  /* 0x00000015001d7210 */ /* 0x000fce0007ffe0ff */
[----:B------:R-:W1:Y:S01]  /*0720*/  LDC.64 R12, c[0x0][0x390] ;  /* 0x0000e400ff0c7b82 */ /* 0x000e620000000a00 */
[----:B0-----:R-:W-:-:S05]  /*0730*/  IMAD.WIDE.U32 R24, R29, 0x4, R8 ;  /* 0x000000041d187825 */ /* 0x001fca00078e0008 */
[----:B------:R-:W2:Y:S01]  /*0740*/  LDG.E R14, desc[UR8][R24.64] ;  /* 0x00000008180e7981 */ /* 0x000ea2000c1e1900 */
[----:B-1----:R-:W-:-:S06]  /*0750*/  IMAD.WIDE.U32 R10, R29, 0x4, R12 ;  /* 0x000000041d0a7825 */ /* 0x002fcc00078e000c */
[----:B------:R0:W3:Y:S01]  /*0760*/  LDG.E R10, desc[UR8][R10.64] ;  /* 0x000000080a0a7981 */ /* 0x0000e2000c1e1900 */
[----:B------:R-:W1:Y:S01]  /*0770*/  S2UR UR6, SR_CgaCtaId ;  /* 0x00000000000679c3 */ /* 0x000e620000008800 */
[----:B------:R-:W-:Y:S01]  /*0780*/  UMOV UR5, 0x400 ;  /* 0x0000040000057882 */ /* 0x000fe20000000000 */
[----:B------:R-:W-:Y:S02]  /*0790*/  IADD3 R27, PT, PT, R20, R21, RZ ;  /* 0x00000015141b7210 */ /* 0x000fe40007ffe0ff */
[----:B------:R-:W-:Y:S02]  /*07a0*/  IADD3 R28, PT, PT, R29, 0x1, RZ ;  /* 0x000000011d1c7810 */ /* 0x000fe40007ffe0ff */
[----:B------:R-:W-:Y:S02]  /*07b0*/  LEA R22, R27, R18, 0x2 ;  /* 0x000000121b167211 */ /* 0x000fe400078e10ff */
[----:B0-----:R-:W-:Y:S01]  /*07c0*/  IADD3 R11, PT, PT, R29, 0x2, RZ ;  /* 0x000000021d0b7810 */ /* 0x001fe20007ffe0ff */
[----:B-1----:R-:W-:-:S06]  /*07d0*/  ULEA UR5, UR6, UR5, 0x18 ;  /* 0x0000000506057291 */ /* 0x002fcc000f8ec0ff */
[----:B------:R-:W-:Y:S01]  /*07e0*/  LEA R23, R27, UR5, 0x2 ;  /* 0x000000051b177c11 */ /* 0x000fe2000f8e10ff */
[----:B------:R-:W-:-:S04]  /*07f0*/  IMAD.WIDE.U32 R26, R28, 0x4, R8 ;  /* 0x000000041c1a7825 */ /* 0x000fc800078e0008 */
[----:B------:R-:W-:-:S06]  /*0800*/  IMAD.WIDE.U32 R24, R28, 0x4, R12 ;  /* 0x000000041c187825 */ /* 0x000fcc00078e000c */
[----:B------:R-:W4:Y:S04]  /*0810*/  LDG.E R25, desc[UR8][R24.64] ;  /* 0x0000000818197981 */ /* 0x000f28000c1e1900 */
[----:B--2---:R0:W-:Y:S04]  /*0820*/  STS [R23], R14 ;  /* 0x0000000e17007388 */ /* 0x0041e80000000800 */
[----:B0-----:R0:W2:Y:S04]  /*0830*/  LDG.E R14, desc[UR8][R26.64] ;  /* 0x000000081a0e7981 */ /* 0x0010a8000c1e1900 */
[----:B---3--:R1:W-:Y:S01]  /*0840*/  STS [R22], R10 ;  /* 0x0000000a16007388 */ /* 0x0083e20000000800 */
[----:B0-----:R-:W-:Y:S01]  /*0850*/  IADD3 R27, PT, PT, R29, 0x3, RZ ;  /* 0x000000031d1b7810 */ /* 0x001fe20007ffe0ff */
[----:B------:R-:W-:-:S04]  /*0860*/  IMAD.WIDE.U32 R28, R11, 0x4, R8 ;  /* 0x000000040b1c7825 */ /* 0x000fc800078e0008 */
[----:B-1----:R-:W-:Y:S01]  /*0870*/  IMAD.WIDE.U32 R10, R11, 0x4, R12 ;  /* 0x000000040b0a7825 */ /* 0x002fe200078e000c */
[----:B------:R-:W3:Y:S03]  /*0880*/  LDG.E R24, desc[UR8][R28.64] ;  /* 0x000000081c187981 */ /* 0x000ee6000c1e1900 */
[C---:B------:R-:W-:Y:S02]  /*0890*/  IMAD.WIDE.U32 R8, R27.reuse, 0x4, R8 ;  /* 0x000000041b087825 */ /* 0x040fe400078e0008 */
[----:B------:R-:W5:Y:S02]  /*08a0*/  LDG.E R11, desc[UR8][R10.64] ;  /* 0x000000080a0b7981 */ /* 0x000f64000c1e1900 */
[----:B------:R-:W-:Y:S02]  /*08b0*/  IMAD.WIDE.U32 R12, R27, 0x4, R12 ;  /* 0x000000041b0c7825 */ /* 0x000fe400078e000c */
[----:B------:R-:W5:Y:S04]  /*08c0*/  LDG.E R8, desc[UR8][R8.64] ;  /* 0x0000000808087981 */ /* 0x000f68000c1e1900 */
[----:B------:R-:W5:Y:S01]  /*08d0*/  LDG.E R13, desc[UR8][R12.64] ;  /* 0x000000080c0d7981 */ /* 0x000f62000c1e1900 */
[----:B------:R-:W-:-:S03]  /*08e0*/  IADD3 R21, PT, PT, R21, 0x4, RZ ;  /* 0x0000000415157810 */ /* 0x000fc60007ffe0ff */
[----:B--2---:R0:W-:Y:S04]  /*08f0*/  STS [R23+0x4], R14 ;  /* 0x0000040e17007388 */ /* 0x0041e80000000800 */
[----:B----4-:R0:W-:Y:S04]  /*0900*/  STS [R22+0x4], R25 ;  /* 0x0000041916007388 */ /* 0x0101e80000000800 */
[----:B---3--:R0:W-:Y:S04]  /*0910*/  STS [R23+0x8], R24 ;  /* 0x0000081817007388 */ /* 0x0081e80000000800 */
[----:B-----5:R0:W-:Y:S04]  /*0920*/  STS [R22+0x8], R11 ;  /* 0x0000080b16007388 */ /* 0x0201e80000000800 */
[----:B------:R0:W-:Y:S04]  /*0930*/  STS [R23+0xc], R8 ;  /* 0x00000c0817007388 */ /* 0x0001e80000000800 */
[----:B------:R0:W-:Y:S02]  /*0940*/  STS [R22+0xc], R13 ;  /* 0x00000c0d16007388 */ /* 0x0001e40000000800 */
.L_x_3:
[----:B------:R-:W-:Y:S05]  /*0950*/  @!P2 BRA `(.L_x_0) ;  /* 0x0000000000aca947 */ /* 0x000fea0003800000 */
[----:B------:R-:W-:Y:S02]  /*0960*/  ISETP.NE.AND P1, PT, R16, 0x1, PT ;  /* 0x000000011000780c */ /* 0x000fe40003f25270 */
[----:B------:R-:W-:-:S04]  /*0970*/  LOP3.LUT R15, R15, 0x1, RZ, 0xc0, !PT ;  /* 0x000000010f0f7812 */ /* 0x000fc800078ec0ff */
[----:B------:R-:W-:-:S07]  /*0980*/  ISETP.NE.U32.AND P2, PT, R15, 0x1, PT ;  /* 0x000000010f00780c */ /* 0x000fce0003f45070 */
[----:B------:R-:W-:Y:S06]  /*0990*/  @!P1 BRA `(.L_x_4) ;  /* 0x00000000005c9947 */ /* 0x000fec0003800000 */
[----:B0-----:R-:W0:Y:S01]  /*09a0*/  LDC.64 R10, c[0x0][0x388] ;  /* 0x0000e200ff0a7b82 */ /* 0x001e220000000a00 */
[----:B------:R-:W-:-:S04]  /*09b0*/  IADD3 R13, PT, PT, R0, R21, RZ ;  /* 0x00000015000d7210 */ /* 0x000fc80007ffe0ff */
[----:B------:R-:W-:-:S03]  /*09c0*/  IADD3 R23, PT, PT, R13, 0x1, RZ ;  /* 0x000000010d177810 */ /* 0x000fc60007ffe0ff */
[----:B------:R-:W1:Y:S01]  /*09d0*/  LDC.64 R8, c[0x0][0x390] ;  /* 0x0000e400ff087b82 */ /* 0x000e620000000a00 */
[----:B0-----:R-:W-:-:S04]  /*09e0*/  IMAD.WIDE.U32 R14, R13, 0x4, R10 ;  /* 0x000000040d0e7825 */ /* 0x001fc800078e000a */
[----:B------:R-:W-:Y:S02]  /*09f0*/  IMAD.WIDE.U32 R10, R23, 0x4, R10 ;  /* 0x00000004170a7825 */ /* 0x000fe400078e000a */
[----:B------:R-:W2:Y:S02]  /*0a00*/  LDG.E R14, desc[UR8][R14.64] ;  /* 0x000000080e0e7981 */ /* 0x000ea4000c1e1900 */
[--C-:B-1----:R-:W-:Y:S02]  /*0a10*/  IMAD.WIDE.U32 R12, R13, 0x4, R8.reuse ;  /* 0x000000040d0c7825 */ /* 0x102fe400078e0008 */
[----:B------:R-:W3:Y:S02]  /*0a20*/  LDG.E R10, desc[UR8][R10.64] ;  /* 0x000000080a0a7981 */ /* 0x000ee4000c1e1900 */
[----:B------:R-:W-:Y:S02]  /*0a30*/  IMAD.WIDE.U32 R8, R23, 0x4, R8 ;  /* 0x0000000417087825 */ /* 0x000fe400078e0008 */
[----:B------:R-:W4:Y:S04]  /*0a40*/  LDG.E R12, desc[UR8][R12.64] ;  /* 0x000000080c0c7981 */ /* 0x000f28000c1e1900 */
[----:B------:R-:W5:Y:S01]  /*0a50*/  LDG.E R8, desc[UR8][R8.64] ;  /* 0x0000000808087981 */ /* 0x000f62000c1e1900 */
[----:B------:R-:W0:Y:S01]  /*0a60*/  S2UR UR6, SR_CgaCtaId ;  /* 0x00000000000679c3 */ /* 0x000e220000008800 */
[----:B------:R-:W-:Y:S01]  /*0a70*/  UMOV UR5, 0x400 ;  /* 0x0000040000057882 */ /* 0x000fe20000000000 */
[----:B------:R-:W-:Y:S01]  /*0a80*/  IADD3 R23, PT, PT, R20, R21, RZ ;  /* 0x0000001514177210 */ /* 0x000fe20007ffe0ff */
[----:B0-----:R-:W-:-:S06]  /*0a90*/  ULEA UR5, UR6, UR5, 0x18 ;  /* 0x0000000506057291 */ /* 0x001fcc000f8ec0ff */
[C---:B------:R-:W-:Y:S02]  /*0aa0*/  LEA R25, R23.reuse, UR5, 0x2 ;  /* 0x0000000517197c11 */ /* 0x040fe4000f8e10ff */
[----:B------:R-:W-:Y:S02]  /*0ab0*/  LEA R23, R23, R18, 0x2 ;  /* 0x0000001217177211 */ /* 0x000fe400078e10ff */
[----:B------:R-:W-:Y:S01]  /*0ac0*/  IADD3 R21, PT, PT, R21, 0x2, RZ ;  /* 0x0000000215157810 */ /* 0x000fe20007ffe0ff */
[----:B--2---:R1:W-:Y:S04]  /*0ad0*/  STS [R25], R14 ;  /* 0x0000000e19007388 */ /* 0x0043e80000000800 */
[----:B----4-:R1:W-:Y:S04]  /*0ae0*/  STS [R23], R12 ;  /* 0x0000000c17007388 */ /* 0x0103e80000000800 */
[----:B---3--:R1:W-:Y:S04]  /*0af0*/  STS [R25+0x4], R10 ;  /* 0x0000040a19007388 */ /* 0x0083e80000000800 */
[----:B-----5:R1:W-:Y:S02]  /*0b00*/  STS [R23+0x4], R8 ;  /* 0x0000040817007388 */ /* 0x0203e40000000800 */
.L_x_4:
[----:B------:R-:W-:Y:S05]  /*0b10*/  @P2 BRA `(.L_x_0) ;  /* 0x00000000003c2947 */ /* 0x000fea0003800000 */
[----:B01----:R-:W0:Y:S01]  /*0b20*/  LDC.64 R10, c[0x0][0x388] ;  /* 0x0000e200ff0a7b82 */ /* 0x003e220000000a00 */
[----:B------:R-:W-:-:S07]  /*0b30*/  IADD3 R13, PT, PT, R0, R21, RZ ;  /* 0x00000015000d7210 */ /* 0x000fce0007ffe0ff */
[----:B------:R-:W1:Y:S01]  /*0b40*/  LDC.64 R8, c[0x0][0x390] ;  /* 0x0000e400ff087b82 */ /* 0x000e620000000a00 */
[----:B0-----:R-:W-:-:S06]  /*0b50*/  IMAD.WIDE.U32 R10, R13, 0x4, R10 ;  /* 0x000000040d0a7825 */ /* 0x001fcc00078e000a */
[----:B------:R-:W2:Y:S01]  /*0b60*/  LDG.E R10, desc[UR8][R10.64] ;  /* 0x000000080a0a7981 */ /* 0x000ea2000c1e1900 */
[----:B-1----:R-:W-:-:S06]  /*0b70*/  IMAD.WIDE.U32 R8, R13, 0x4, R8 ;  /* 0x000000040d087825 */ /* 0x002fcc00078e0008 */
[----:B------:R-:W3:Y:S01]  /*0b80*/  LDG.E R8, desc[UR8][R8.64] ;  /* 0x0000000808087981 */ /* 0x000ee2000c1e1900 */
[----:B------:R-:W0:Y:S01]  /*0b90*/  S2UR UR6, SR_CgaCtaId ;  /* 0x00000000000679c3 */ /* 0x000e220000008800 */
[----:B------:R-:W-:Y:S01]  /*0ba0*/  UMOV UR5, 0x400 ;  /* 0x0000040000057882 */ /* 0x000fe20000000000 */
[----:B------:R-:W-:Y:S01]  /*0bb0*/  IADD3 R13, PT, PT, R20, R21, RZ ;  /* 0x00000015140d7210 */ /* 0x000fe20007ffe0ff */
[----:B0-----:R-:W-:-:S06]  /*0bc0*/  ULEA UR5, UR6, UR5, 0x18 ;  /* 0x0000000506057291 */ /* 0x001fcc000f8ec0ff */
[C---:B------:R-:W-:Y:S02]  /*0bd0*/  LEA R15, R13.reuse, UR5, 0x2 ;  /* 0x000000050d0f7c11 */ /* 0x040fe4000f8e10ff */
[----:B------:R-:W-:-:S03]  /*0be0*/  LEA R13, R13, R18, 0x2 ;  /* 0x000000120d0d7211 */ /* 0x000fc600078e10ff */
[----:B--2---:R2:W-:Y:S04]  /*0bf0*/  STS [R15], R10 ;  /* 0x0000000a0f007388 */ /* 0x0045e80000000800 */
[----:B---3--:R2:W-:Y:S02]  /*0c00*/  STS [R13], R8 ;  /* 0x000000080d007388 */ /* 0x0085e40000000800 */
.L_x_0:
[----:B------:R-:W-:Y:S06]  /*0c10*/  BAR.SYNC.DEFER_BLOCKING 0x0 ;  /* 0x0000000000007b1d */ /* 0x000fec0000010000 */
[----:B------:R-:W-:Y:S05]  /*0c20*/  @!P0 BRA `(.L_x_5) ;  /* 0x0000001c00688947 */ /* 0x000fea0003800000 */
[----:B------:R-:W-:-:S05]  /*0c30*/  UMOV UR5, URZ ;  /* 0x000000ff00057c82 */ /* 0x000fca0008000000 */
.L_x_24:
[----:B---3--:R-:W3:Y:S01]  /*0c40*/  LDC R9, c[0x0][0x3a4] ;  /* 0x0000e900ff097b82 */ /* 0x008ee20000000800 */
[----:B------:R-:W-:Y:S01]  /*0c50*/  ISETP.GE.U32.AND P0, PT, R19, 0xf, PT ;  /* 0x0000000f1300780c */ /* 0x000fe20003f06070 */
[----:B------:R-:W-:Y:S02]  /*0c60*/  HFMA2 R21, -RZ, RZ, 0, 0 ;  /* 0x00000000ff157431 */ /* 0x000fe400000001ff */
[----:B---3--:R-:W-:-:S10]  /*0c70*/  IMAD R0, R9, UR5, R4 ;  /* 0x0000000509007c24 */ /* 0x008fd4000f8e0204 */
[----:B------:R-:W-:Y:S05]  /*0c80*/  @!P0 BRA `(.L_x_6) ;  /* 0x0000000400208947 */ /* 0x000fea0003800000 */
[----:B------:R-:W-:-:S05]  /*0c90*/  UMOV UR6, URZ ;  /* 0x000000ff00067c82 */ /* 0x000fca0008000000 */
.L_x_7:
[----:B012---:R-:W0:Y:S01]  /*0ca0*/  LDC.64 R8, c[0x0][0x380] ;  /* 0x0000e000ff087b82 */ /* 0x007e220000000a00 */
[----:B------:R-:W-:-:S04]  /*0cb0*/  IADD3 R15, PT, PT, R0, UR6, RZ ;  /* 0x00000006000f7c10 */ /* 0x000fc8000fffe0ff */
[C---:B------:R-:W-:Y:S02]  /*0cc0*/  IADD3 R27, PT, PT, R15.reuse, 0x1, RZ ;  /* 0x000000010f1b7810 */ /* 0x040fe40007ffe0ff */
[C---:B------:R-:W-:Y:S02]  /*0cd0*/  IADD3 R11, PT, PT, R15.reuse, 0x2, RZ ;  /* 0x000000020f0b7810 */ /* 0x040fe40007ffe0ff */
[C---:B------:R-:W-:Y:S02]  /*0ce0*/  IADD3 R21, PT, PT, R15.reuse, 0x3, RZ ;  /* 0x000000030f157810 */ /* 0x040fe40007ffe0ff */
[C---:B------:R-:W-:Y:S01]  /*0cf0*/  IADD3 R23, PT, PT, R15.reuse, 0x4, RZ ;  /* 0x000000040f177810 */ /* 0x040fe20007ffe0ff */
[----:B0-----:R-:W-:-:S04]  /*0d00*/  IMAD.WIDE.U32 R12, R15, 0x4, R8 ;  /* 0x000000040f0c7825 */ /* 0x001fc800078e0008 */
[--C-:B------:R-:W-:Y:S01]  /*0d10*/  IMAD.WIDE.U32 R26, R27, 0x4, R8.reuse ;  /* 0x000000041b1a7825 */ /* 0x100fe200078e0008 */
[----:B------:R0:W2:Y:S03]  /*0d20*/  LDG.E R25, desc[UR8][R12.64] ;  /* 0x000000080c197981 */ /* 0x0000a6000c1e1900 */
[--C-:B------:R-:W-:Y:S02]  /*0d30*/  IMAD.WIDE.U32 R10, R11, 0x4, R8.reuse ;  /* 0x000000040b0a7825 */ /* 0x100fe400078e0008 */
[----:B------:R-:W3:Y:S04]  /*0d40*/  LDG.E R26, desc[UR8][R26.64] ;  /* 0x000000081a1a7981 */ /* 0x000ee8000c1e1900 */
[----:B------:R1:W4:Y:S01]  /*0d50*/  LDG.E R24, desc[UR8][R10.64] ;  /* 0x000000080a187981 */ /* 0x000322000c1e1900 */
[----:B0-----:R-:W-:-:S05]  /*0d60*/  IMAD.WIDE.U32 R12, R23, 0x4, R8 ;  /* 0x00000004170c7825 */ /* 0x001fca00078e0008 */
[----:B------:R-:W5:Y:S01]  /*0d70*/  LDG.E R14, desc[UR8][R12.64] ;  /* 0x000000080c0e7981 */ /* 0x000f62000c1e1900 */
[----:B-1----:R-:W-:-:S05]  /*0d80*/  IMAD.WIDE.U32 R10, R21, 0x4, R8 ;  /* 0x00000004150a7825 */ /* 0x002fca00078e0008 */
[----:B------:R0:W5:Y:S01]  /*0d90*/  LDG.E R23, desc[UR8][R10.64] ;  /* 0x000000080a177981 */ /* 0x000162000c1e1900 */
[C---:B------:R-:W-:Y:S02]  /*0da0*/  IADD3 R27, PT, PT, R15.reuse, 0x6, RZ ;  /* 0x000000060f1b7810 */ /* 0x040fe40007ffe0ff */
[----:B------:R-:W-:Y:S02]  /*0db0*/  IADD3 R21, PT, PT, R20, UR6, RZ ;  /* 0x0000000614157c10 */ /* 0x000fe4000fffe0ff */
[----:B------:R-:W-:Y:S02]  /*0dc0*/  IADD3 R29, PT, PT, R15, 0x5, RZ ;  /* 0x000000050f1d7810 */ /* 0x000fe40007ffe0ff */
[----:B------:R-:W-:Y:S01]  /*0dd0*/  LEA R22, R21, R6, 0x2 ;  /* 0x0000000615167211 */ /* 0x000fe200078e10ff */
[----:B0-----:R-:W-:Y:S01]  /*0de0*/  IMAD.WIDE.U32 R10, R27, 0x4, R8 ;  /* 0x000000041b0a7825 */ /* 0x001fe200078e0008 */
[----:B------:R-:W-:-:S03]  /*0df0*/  IADD3 R27, PT, PT, R15, 0x7, RZ ;  /* 0x000000070f1b7810 */ /* 0x000fc60007ffe0ff */
[--C-:B------:R-:W-:Y:S01]  /*0e00*/  IMAD.WIDE.U32 R28, R29, 0x4, R8.reuse ;  /* 0x000000041d1c7825 */ /* 0x100fe200078e0008 */
[----:B------:R0:W5:Y:S03]  /*0e10*/  LDG.E R21, desc[UR8][R10.64] ;  /* 0x000000080a157981 */ /* 0x000166000c1e1900 */
[----:B------:R-:W-:Y:S02]  /*0e20*/  IMAD.WIDE.U32 R12, R27, 0x4, R8 ;  /* 0x000000041b0c7825 */ /* 0x000fe400078e0008 */
[----:B------:R-:W5:Y:S01]  /*0e30*/  LDG.E R28, desc[UR8][R28.64] ;  /* 0x000000081c1c7981 */ /* 0x000f62000c1e1900 */
[----:B0-----:R-:W-:-:S03]  /*0e40*/  IADD3 R11, PT, PT, R15, 0x8, RZ ;  /* 0x000000080f0b7810 */ /* 0x001fc60007ffe0ff */
[----:B------:R0:W5:Y:S02]  /*0e50*/  LDG.E R29, desc[UR8][R12.64] ;  /* 0x000000080c1d7981 */ /* 0x000164000c1e1900 */
[----:B0-----:R-:W-:-:S05]  /*0e60*/  IADD3 R13, PT, PT, R15, 0xb, RZ ;  /* 0x0000000b0f0d7810 */ /* 0x001fca0007ffe0ff */
[----:B------:R-:W-:-:S06]  /*0e70*/  IMAD.WIDE.U32 R12, R13, 0x4, R8 ;  /* 0x000000040d0c7825 */ /* 0x000fcc00078e0008 */
[----:B------:R0:W5:Y:S02]  /*0e80*/  LDG.E R13, desc[UR8][R12.64] ;  /* 0x000000080c0d7981 */ /* 0x000164000c1e1900 */
[C---:B0-----:R-:W-:Y:S02]  /*0e90*/  IADD3 R12, PT, PT, R15.reuse, 0xf, RZ ;  /* 0x0000000f0f0c7810 */ /* 0x041fe40007ffe0ff */
[----:B--2---:R0:W-:Y:S04]  /*0ea0*/  STS [R22], R25 ;  /* 0x0000001916007388 */ /* 0x0041e80000000800 */
[----:B---3--:R1:W-:Y:S01]  /*0eb0*/  STS [R22+0x4], R26 ;  /* 0x0000041a16007388 */ /* 0x0083e20000000800 */
[----:B0-----:R-:W-:-:S03]  /*0ec0*/  IADD3 R25, PT, PT, R15, 0x9, RZ ;  /* 0x000000090f197810 */ /* 0x001fc60007ffe0ff */
[----:B----4-:R0:W-:Y:S01]  /*0ed0*/  STS [R22+0x8], R24 ;  /* 0x0000081816007388 */ /* 0x0101e20000000800 */
[----:B-1----:R-:W-:Y:S01]  /*0ee0*/  IMAD.WIDE.U32 R26, R11, 0x4, R8 ;  /* 0x000000040b1a7825 */ /* 0x002fe200078e0008 */
[----:B------:R-:W-:-:S03]  /*0ef0*/  IADD3 R11, PT, PT, R15, 0xa, RZ ;  /* 0x0000000a0f0b7810 */ /* 0x000fc60007ffe0ff */
[--C-:B0-----:R-:W-:Y:S02]  /*0f00*/  IMAD.WIDE.U32 R24, R25, 0x4, R8.reuse ;  /* 0x0000000419187825 */ /* 0x101fe400078e0008 */
[----:B------:R-:W2:Y:S02]  /*0f10*/  LDG.E R27, desc[UR8][R26.64] ;  /* 0x000000081a1b7981 */ /* 0x000ea4000c1e1900 */
[----:B------:R-:W-:Y:S02]  /*0f20*/  IMAD.WIDE.U32 R10, R11, 0x4, R8 ;  /* 0x000000040b0a7825 */ /* 0x000fe400078e0008 */
[----:B------:R0:W3:Y:S04]  /*0f30*/  LDG.E R25, desc[UR8][R24.64] ;  /* 0x0000000818197981 */ /* 0x0000e8000c1e1900 */
[----:B-----5:R1:W-:Y:S01]  /*0f40*/  STS [R22+0xc], R23 ;  /* 0x00000c1716007388 */ /* 0x0203e20000000800 */
[----:B0-----:R-:W-:-:S03]  /*0f50*/  IADD3 R24, PT, PT, R15, 0xc, RZ ;  /* 0x0000000c0f187810 */ /* 0x001fc60007ffe0ff */
[----:B------:R0:W-:Y:S01]  /*0f60*/  STS [R22+0x10], R14 ;  /* 0x0000100e16007388 */ /* 0x0001e20000000800 */
[----:B------:R-:W-:-:S03]  /*0f70*/  IADD3 R26, PT, PT, R15, 0xd, RZ ;  /* 0x0000000d0f1a7810 */ /* 0x000fc60007ffe0ff */
[----:B-1----:R1:W4:Y:S01]  /*0f80*/  LDG.E R23, desc[UR8][R10.64] ;  /* 0x000000080a177981 */ /* 0x002322000c1e1900 */
[----:B0-----:R-:W-:Y:S01]  /*0f90*/  IADD3 R14, PT, PT, R15, 0xe, RZ ;  /* 0x0000000e0f0e7810 */ /* 0x001fe20007ffe0ff */
[----:B-1----:R-:W-:-:S04]  /*0fa0*/  IMAD.WIDE.U32 R10, R24, 0x4, R8 ;  /* 0x00000004180a7825 */ /* 0x002fc800078e0008 */
[--C-:B------:R-:W-:Y:S01]  /*0fb0*/  IMAD.WIDE.U32 R14, R14, 0x4, R8.reuse ;  /* 0x000000040e0e7825 */ /* 0x100fe200078e0008 */
[----:B------:R0:W5:Y:S05]  /*0fc0*/  LDG.E R24, desc[UR8][R10.64] ;  /* 0x000000080a187981 */ /* 0x00016a000c1e1900 */
[----:B------:R-:W5:Y:S01]  /*0fd0*/  LDG.E R15, desc[UR8][R14.64] ;  /* 0x000000080e0f7981 */ /* 0x000f62000c1e1900 */
[----:B0-----:R-:W-:-:S04]  /*0fe0*/  IMAD.WIDE.U32 R10, R26, 0x4, R8 ;  /* 0x000000041a0a7825 */ /* 0x001fc800078e0008 */
[----:B------:R-:W-:Y:S01]  /*0ff0*/  IMAD.WIDE.U32 R8, R12, 0x4, R8 ;  /* 0x000000040c087825 */ /* 0x000fe200078e0008 */
[----:B------:R-:W5:Y:S05]  /*1000*/  LDG.E R26, desc[UR8][R10.64] ;  /* 0x000000080a1a7981 */ /* 0x000f6a000c1e1900 */
[----:B------:R-:W5:Y:S01]  /*1010*/  LDG.E R9, desc[UR8][R8.64] ;  /* 0x0000000808097981 */ /* 0x000f62000c1e1900 */
[----:B------:R-:W-:-:S03]  /*1020*/  UIADD3 UR6, UPT, UPT, UR6, 0x10, URZ ;  /* 0x0000001006067890 */ /* 0x000fc6000fffe0ff */
[----:B------:R0:W-:Y:S04]  /*1030*/  STS [R22+0x14], R28 ;  /* 0x0000141c16007388 */ /* 0x0001e80000000800 */
[----:B------:R0:W-:Y:S04]  /*1040*/  STS [R22+0x18], R21 ;  /* 0x0000181516007388 */ /* 0x0001e80000000800 */
[----:B------:R0:W-:Y:S04]  /*1050*/  STS [R22+0x1c], R29 ;  /* 0x00001c1d16007388 */ /* 0x0001e80000000800 */
[----:B------:R0:W-:Y:S01]  /*1060*/  STS [R22+0x2c], R13 ;  /* 0x00002c0d16007388 */ /* 0x0001e20000000800 */
[----:B------:R-:W-:-:S03]  /*1070*/  ISETP.NE.AND P0, PT, R3, UR6, PT ;  /* 0x0000000603007c0c */ /* 0x000fc6000bf05270 */
[----:B--2---:R0:W-:Y:S04]  /*1080*/  STS [R22+0x20], R27 ;  /* 0x0000201b16007388 */ /* 0x0041e80000000800 */
[----:B---3--:R0:W-:Y:S04]  /*1090*/  STS [R22+0x24], R25 ;  /* 0x0000241916007388 */ /* 0x0081e80000000800 */
[----:B----4-:R0:W-:Y:S04]  /*10a0*/  STS [R22+0x28], R23 ;  /* 0x0000281716007388 */ /* 0x0101e80000000800 */
[----:B-----5:R0:W-:Y:S04]  /*10b0*/  STS [R22+0x30], R24 ;  /* 0x0000301816007388 */ /* 0x0201e80000000800 */
[----:B------:R0:W-:Y:S04]  /*10c0*/  STS [R22+0x38], R15 ;  /* 0x0000380f16007388 */ /* 0x0001e80000000800 */
[----:B------:R0:W-:Y:S04]  /*10d0*/  STS [R22+0x34], R26 ;  /* 0x0000341a16007388 */ /* 0x0001e80000000800 */
[----:B------:R0:W-:Y:S01]  /*10e0*/  STS [R22+0x3c], R9 ;  /* 0x00003c0916007388 */ /* 0x0001e20000000800 */
[----:B------:R-:W-:Y:S05]  /*10f0*/  @P0 BRA `(.L_x_7) ;  /* 0xfffffff800e80947 */ /* 0x000fea000383ffff */
[----:B0-----:R-:W-:-:S07]  /*1100*/  MOV R21, R3 ;  /* 0x0000000300157202 */ /* 0x001fce0000000f00 */
.L_x_6:
[----:B------:R-:W3:Y:S02]  /*1110*/  LDCU UR6, c[0x0][0x3a4] ;  /* 0x00007480ff0677ac */ /* 0x000ee40008000800 */
[----:B---3--:R-:W-:-:S04]  /*1120*/  ULOP3.LUT UR6, UR6, 0xf, URZ, 0xc0, !UPT ;  /* 0x0000000f06067892 */ /* 0x008fc8000f8ec0ff */
[----:B------:R-:W-:-:S09]  /*1130*/  UISETP.NE.AND UP0, UPT, UR6, URZ, UPT ;  /* 0x000000ff0600728c */ /* 0x000fd2000bf05270 */
[----:B------:R-:W-:Y:S05]  /*1140*/  BRA.U !UP0, `(.L_x_8) ;  /* 0x0000000508507547 */ /* 0x000fea000b800000 */
[----:B------:R-:W-:Y:S01]  /*1150*/  UIADD3 UR6, UPT, UPT, UR6, -0x1, URZ ;  /* 0xffffffff06067890 */ /* 0x000fe2000fffe0ff */
[----:B------:R-:W-:-:S03]  /*1160*/  ISETP.NE.AND P0, PT, R17, RZ, PT ;  /* 0x000000ff1100720c */ /* 0x000fc60003f05270 */
[----:B------:R-:W-:-:S09]  /*1170*/  UISETP.GE.U32.AND UP0, UPT, UR6, 0x7, UPT ;  /* 0x000000070600788c */ /* 0x000fd2000bf06070 */
[----:B------:R-:W-:Y:S05]  /*1180*/  BRA.U !UP0, `(.L_x_9) ;  /* 0x0000000108907547 */ /* 0x000fea000b800000 */
[----:B012---:R-:W0:Y:S01]  /*1190*/  LDC.64 R8, c[0x0][0x380] ;  /* 0x0000e000ff087b82 */ /* 0x007e220000000a00 */
[----:B------:R-:W-:-:S04]  /*11a0*/  IADD3 R13, PT, PT, R0, R21, RZ ;  /* 0x00000015000d7210 */ /* 0x000fc80007ffe0ff */
[C---:B------:R-:W-:Y:S02]  /*11b0*/  IADD3 R25, PT, PT, R13.reuse, 0x1, RZ ;  /* 0x000000010d197810 */ /* 0x040fe40007ffe0ff */
[C---:B------:R-:W-:Y:S02]  /*11c0*/  IADD3 R23, PT, PT, R13.reuse, 0x2, RZ ;  /* 0x000000020d177810 */ /* 0x040fe40007ffe0ff */
        /* <DEDUP_REMOVED lines=8> */
[----:B------:R-:W3:Y:S02]  /*1250*/  LDG.E R24, desc[UR8][R24.64] ;  /* 0x0000000818187981 */ /* 0x000ee4000c1e1900 */
[--C-:B------:R-:W-:Y:S02]  /*1260*/  IMAD.WIDE.U32 R28, R29, 0x4, R8.reuse ;  /* 0x000000041d1c7825 */ /* 0x100fe400078e0008 */
[----:B------:R1:W4:Y:S01]  /*1270*/  LDG.E R22, desc[UR8][R22.64] ;  /* 0x0000000816167981 */ /* 0x000322000c1e1900 */
[----:B0-----:R-:W-:Y:S01]  /*1280*/  IADD3 R11, PT, PT, R13, 0x6, RZ ;  /* 0x000000060d0b7810 */ /* 0x001fe20007ffe0ff */
[----:B------:R-:W-:-:S02]  /*1290*/  IMAD.WIDE.U32 R14, R15, 0x4, R8 ;  /* 0x000000040f0e7825 */ /* 0x000fc400078e0008 */
[----:B------:R-:W5:Y:S02]  /*12a0*/  LDG.E R28, desc[UR8][R28.64] ;  /* 0x000000081c1c7981 */ /* 0x000f64000c1e1900 */
[--C-:B------:R-:W-:Y:S02]  /*12b0*/  IMAD.WIDE.U32 R12, R12, 0x4, R8.reuse ;  /* 0x000000040c0c7825 */ /* 0x100fe400078e0008 */
[----:B------:R-:W5:Y:S02]  /*12c0*/  LDG.E R14, desc[UR8][R14.64] ;  /* 0x000000080e0e7981 */ /* 0x000f64000c1e1900 */
[--C-:B------:R-:W-:Y:S02]  /*12d0*/  IMAD.WIDE.U32 R10, R11, 0x4, R8.reuse ;  /* 0x000000040b0a7825 */ /* 0x100fe400078e0008 */
[----:B------:R-:W5:Y:S02]  /*12e0*/  LDG.E R12, desc[UR8][R12.64] ;  /* 0x000000080c0c7981 */ /* 0x000f64000c1e1900 */
[----:B------:R-:W-:-:S02]  /*12f0*/  IMAD.WIDE.U32 R8, R27, 0x4, R8 ;  /* 0x000000041b087825 */ /* 0x000fc400078e0008 */
[----:B------:R-:W5:Y:S04]  /*1300*/  LDG.E R10, desc[UR8][R10.64] ;  /* 0x000000080a0a7981 */ /* 0x000f68000c1e1900 */
[----:B------:R-:W5:Y:S01]  /*1310*/  LDG.E R8, desc[UR8][R8.64] ;  /* 0x0000000808087981 */ /* 0x000f62000c1e1900 */
[----:B-1----:R-:W-:-:S04]  /*1320*/  IADD3 R23, PT, PT, R20, R21, RZ ;  /* 0x0000001514177210 */ /* 0x002fc80007ffe0ff */
[----:B------:R-:W-:Y:S02]  /*1330*/  LEA R23, R23, R6, 0x2 ;  /* 0x0000000617177211 */ /* 0x000fe400078e10ff */
[----:B------:R-:W-:-:S03]  /*1340*/  IADD3 R21, PT, PT, R21, 0x8, RZ ;  /* 0x0000000815157810 */ /* 0x000fc60007ffe0ff */
[----:B--2---:R0:W-:Y:S04]  /*1350*/  STS [R23], R26 ;  /* 0x0000001a17007388 */ /* 0x0041e80000000800 */
[----:B---3--:R0:W-:Y:S04]  /*1360*/  STS [R23+0x4], R24 ;  /* 0x0000041817007388 */ /* 0x0081e80000000800 */
[----:B----4-:R0:W-:Y:S04]  /*1370*/  STS [R23+0x8], R22 ;  /* 0x0000081617007388 */ /* 0x0101e80000000800 */
[----:B-----5:R0:W-:Y:S04]  /*1380*/  STS [R23+0xc], R28 ;  /* 0x00000c1c17007388 */ /* 0x0201e80000000800 */
[----:B------:R0:W-:Y:S04]  /*1390*/  STS [R23+0x10], R14 ;  /* 0x0000100e17007388 */ /* 0x0001e80000000800 */
[----:B------:R0:W-:Y:S04]  /*13a0*/  STS [R23+0x14], R12 ;  /* 0x0000140c17007388 */ /* 0x0001e80000000800 */
[----:B------:R0:W-:Y:S04]  /*13b0*/  STS [R23+0x18], R10 ;  /* 0x0000180a17007388 */ /* 0x0001e80000000800 */
[----:B------:R0:W-:Y:S02]  /*13c0*/  STS [R23+0x1c], R8 ;  /* 0x00001c0817007388 */ /* 0x0001e40000000800 */
.L_x_9:
[----:B------:R-:W-:Y:S05]  /*13d0*/  @!P0 BRA `(.L_x_8) ;  /* 0x0000000000ac8947 */ /* 0x000fea0003800000 */
[----:B012---:R-:W-:Y:S02]  /*13e0*/  IADD3 R8, PT, PT, R17, -0x1, RZ ;  /* 0xffffffff11087810 */ /* 0x007fe40007ffe0ff */
[----:B------:R-:W-:Y:S02]  /*13f0*/  ISETP.NE.AND P1, PT, R16, RZ, PT ;  /* 0x000000ff1000720c */ /* 0x000fe40003f25270 */
[----:B------:R-:W-:-:S13]  /*1400*/  ISETP.GE.U32.AND P0, PT, R8, 0x3, PT ;  /* 0x000000030800780c */ /* 0x000fda0003f06070 */
[----:B------:R-:W-:Y:S05]  /*1410*/  @!P0 BRA `(.L_x_10) ;  /* 0x0000000000508947 */ /* 0x000fea0003800000 */
[----:B------:R-:W0:Y:S01]  /*1420*/  LDC.64 R10, c[0x0][0x380] ;  /* 0x0000e000ff0a7b82 */ /* 0x000e220000000a00 */
[----:B------:R-:W-:-:S04]  /*1430*/  IADD3 R15, PT, PT, R0, R21, RZ ;  /* 0x00000015000f7210 */ /* 0x000fc80007ffe0ff */
[C---:B------:R-:W-:Y:S02]  /*1440*/  IADD3 R13, PT, PT, R15.reuse, 0x1, RZ ;  /* 0x000000010f0d7810 */ /* 0x040fe40007ffe0ff */
[C---:B------:R-:W-:Y:S02]  /*1450*/  IADD3 R9, PT, PT, R15.reuse, 0x2, RZ ;  /* 0x000000020f097810 */ /* 0x040fe40007ffe0ff */
[C---:B------:R-:W-:Y:S01]  /*1460*/  IADD3 R23, PT, PT, R15.reuse, 0x3, RZ ;  /* 0x000000030f177810 */ /* 0x040fe20007ffe0ff */
[----:B0-----:R-:W-:-:S04]  /*1470*/  IMAD.WIDE.U32 R14, R15, 0x4, R10 ;  /* 0x000000040f0e7825 */ /* 0x001fc800078e000a */
[--C-:B------:R-:W-:Y:S02]  /*1480*/  IMAD.WIDE.U32 R12, R13, 0x4, R10.reuse ;  /* 0x000000040d0c7825 */ /* 0x100fe400078e000a */
[----:B------:R-:W2:Y:S02]  /*1490*/  LDG.E R14, desc[UR8][R14.64] ;  /* 0x000000080e0e7981 */ /* 0x000ea4000c1e1900 */
[--C-:B------:R-:W-:Y:S02]  /*14a0*/  IMAD.WIDE.U32 R8, R9, 0x4, R10.reuse ;  /* 0x0000000409087825 */ /* 0x100fe400078e000a */
[----:B------:R-:W3:Y:S02]  /*14b0*/  LDG.E R12, desc[UR8][R12.64] ;  /* 0x000000080c0c7981 */ /* 0x000ee4000c1e1900 */
[----:B------:R-:W-:Y:S02]  /*14c0*/  IMAD.WIDE.U32 R10, R23, 0x4, R10 ;  /* 0x00000004170a7825 */ /* 0x000fe400078e000a */
[----:B------:R-:W4:Y:S04]  /*14d0*/  LDG.E R8, desc[UR8][R8.64] ;  /* 0x0000000808087981 */ /* 0x000f28000c1e1900 */
[----:B------:R-:W5:Y:S01]  /*14e0*/  LDG.E R10, desc[UR8][R10.64] ;  /* 0x000000080a0a7981 */ /* 0x000f62000c1e1900 */
[----:B------:R-:W-:-:S04]  /*14f0*/  IADD3 R23, PT, PT, R20, R21, RZ ;  /* 0x0000001514177210 */ /* 0x000fc80007ffe0ff */
[----:B------:R-:W-:Y:S02]  /*1500*/  LEA R23, R23, R6, 0x2 ;  /* 0x0000000617177211 */ /* 0x000fe400078e10ff */
[----:B------:R-:W-:-:S03]  /*1510*/  IADD3 R21, PT, PT, R21, 0x4, RZ ;  /* 0x0000000415157810 */ /* 0x000fc60007ffe0ff */
[----:B--2---:R0:W-:Y:S04]  /*1520*/  STS [R23], R14 ;  /* 0x0000000e17007388 */ /* 0x0041e80000000800 */
[----:B---3--:R0:W-:Y:S04]  /*1530*/  STS [R23+0x4], R12 ;  /* 0x0000040c17007388 */ /* 0x0081e80000000800 */
[----:B----4-:R0:W-:Y:S04]  /*1540*/  STS [R23+0x8], R8 ;  /* 0x0000080817007388 */ /* 0x0101e80000000800 */
[----:B-----5:R0:W-:Y:S02]  /*1550*/  STS [R23+0xc], R10 ;  /* 0x00000c0a17007388 */ /* 0x0201e40000000800 */
.L_x_10:
[----:B------:R-:W-:Y:S05]  /*1560*/  @!P1 BRA `(.L_x_8) ;  /* 0x0000000000489947 */ /* 0x000fea0003800000 */
[----:B0-----:R-:W0:Y:S01]  /*1570*/  LDC.64 R8, c[0x0][0x380] ;  /* 0x0000e000ff087b82 */ /* 0x001e220000000a00 */
[----:B------:R-:W-:-:S05]  /*1580*/  IADD3 R15, PT, PT, R0, R21, RZ ;  /* 0x00000015000f7210 */ /* 0x000fca0007ffe0ff */
[----:B0-----:R-:W-:-:S06]  /*1590*/  IMAD.WIDE.U32 R10, R15, 0x4, R8 ;  /* 0x000000040f0a7825 */ /* 0x001fcc00078e0008 */
[----:B------:R-:W2:Y:S01]  /*15a0*/  LDG.E R10, desc[UR8][R10.64] ;  /* 0x000000080a0a7981 */ /* 0x000ea2000c1e1900 */
[----:B------:R-:W-:Y:S02]  /*15b0*/  IADD3 R13, PT, PT, R20, R21, RZ ;  /* 0x00000015140d7210 */ /* 0x000fe40007ffe0ff */
[----:B------:R-:W-:Y:S02]  /*15c0*/  ISETP.NE.AND P0, PT, R16, 0x1, PT ;  /* 0x000000011000780c */ /* 0x000fe40003f05270 */
[----:B------:R-:W-:-:S05]  /*15d0*/  LEA R21, R13, R6, 0x2 ;  /* 0x000000060d157211 */ /* 0x000fca00078e10ff */
[----:B--2---:R3:W-:Y:S06]  /*15e0*/  STS [R21], R10 ;  /* 0x0000000a15007388 */ /* 0x0047ec0000000800 */
[----:B------:R-:W-:Y:S05]  /*15f0*/  @!P0 BRA `(.L_x_8) ;  /* 0x0000000000248947 */ /* 0x000fea0003800000 */
[----:B------:R-:W-:Y:S02]  /*1600*/  ISETP.NE.AND P0, PT, R16, 0x2, PT ;  /* 0x000000021000780c */ /* 0x000fe40003f05270 */
[----:B------:R-:W-:-:S05]  /*1610*/  IADD3 R11, PT, PT, R15, 0x1, RZ ;  /* 0x000000010f0b7810 */ /* 0x000fca0007ffe0ff */
[----:B---3--:R-:W-:-:S06]  /*1620*/  IMAD.WIDE.U32 R10, R11, 0x4, R8 ;  /* 0x000000040b0a7825 */ /* 0x008fcc00078e0008 */
[----:B------:R-:W-:Y:S01]  /*1630*/  @P0 IADD3 R13, PT, PT, R15, 0x2, RZ ;  /* 0x000000020f0d0810 */ /* 0x000fe20007ffe0ff */
[----:B------:R-:W2:Y:S04]  /*1640*/  LDG.E R10, desc[UR8][R10.64] ;  /* 0x000000080a0a7981 */ /* 0x000ea8000c1e1900 */
[----:B------:R-:W-:-:S06]  /*1650*/  @P0 IMAD.WIDE.U32 R8, R13, 0x4, R8 ;  /* 0x000000040d080825 */ /* 0x000fcc00078e0008 */
[----:B------:R-:W3:Y:S04]  /*1660*/  @P0 LDG.E R8, desc[UR8][R8.64] ;  /* 0x0000000808080981 */ /* 0x000ee8000c1e1900 */
[----:B--2---:R4:W-:Y:S04]  /*1670*/  STS [R21+0x4], R10 ;  /* 0x0000040a15007388 */ /* 0x0049e80000000800 */
[----:B---3--:R4:W-:Y:S02]  /*1680*/  @P0 STS [R21+0x8], R8 ;  /* 0x0000080815000388 */ /* 0x0089e40000000800 */
.L_x_8:
[----:B012-4-:R-:W0:Y:S01]  /*1690*/  LDC.64 R8, c[0x0][0x3b0] ;  /* 0x0000ec00ff087b82 */ /* 0x017e220000000a00 */
[----:B------:R-:W-:-:S07]  /*16a0*/  IADD3 R11, PT, PT, R5, UR5, RZ ;  /* 0x00000005050b7c10 */ /* 0x000fce000fffe0ff */
[----:B------:R-:W1:Y:S01]  /*16b0*/  LDC.64 R24, c[0x0][0x3b8] ;  /* 0x0000ee00ff187b82 */ /* 0x000e620000000a00 */
[----:B0-----:R-:W-:-:S05]  /*16c0*/  IMAD.WIDE R8, R11, 0x4, R8 ;  /* 0x000000040b087825 */ /* 0x001fca00078e0208 */
[----:B---3--:R0:W5:Y:S01]  /*16d0*/  LDG.E R21, desc[UR8][R8.64] ;  /* 0x0000000808157981 */ /* 0x008162000c1e1900 */
[----:B-1----:R-:W-:-:S05]  /*16e0*/  IMAD.WIDE R24, R11, 0x4, R24 ;  /* 0x000000040b187825 */ /* 0x002fca00078e0218 */
[----:B------:R0:W5:Y:S01]  /*16f0*/  LDG.E R22, desc[UR8][R24.64] ;  /* 0x0000000818167981 */ /* 0x000162000c1e1900 */
[----:B------:R-:W-:Y:S01]  /*1700*/  ISETP.GE.U32.AND P3, PT, R19, 0x7, PT ;  /* 0x000000071300780c */ /* 0x000fe20003f66070 */
[----:B------:R-:W-:Y:S01]  /*1710*/  HFMA2 R15, -RZ, RZ, 0, 0 ;  /* 0x00000000ff0f7431 */ /* 0x000fe200000001ff */
[----:B------:R-:W-:-:S11]  /*1720*/  MOV R13, RZ ;  /* 0x000000ff000d7202 */ /* 0x000fd60000000f00 */
[----:B0-----:R-:W-:Y:S05]  /*1730*/  @!P3 BRA `(.L_x_11) ;  /* 0x000000000078b947 */ /* 0x001fea0003800000 */
[----:B------:R-:W0:Y:S01]  /*1740*/  S2UR UR7, SR_CgaCtaId ;  /* 0x00000000000779c3 */ /* 0x000e220000008800 */
[----:B------:R-:W-:Y:S01]  /*1750*/  UMOV UR6, 0x400 ;  /* 0x0000040000067882 */ /* 0x000fe20000000000 */
[----:B------:R-:W-:Y:S01]  /*1760*/  MOV R15, RZ ;  /* 0x000000ff000f7202 */ /* 0x000fe20000000f00 */
[----:B0-----:R-:W-:-:S03]  /*1770*/  ULEA UR7, UR7, UR6, 0x18 ;  /* 0x0000000607077291 */ /* 0x001fc6000f8ec0ff */
[----:B------:R-:W-:-:S09]  /*1780*/  UMOV UR6, URZ ;  /* 0x000000ff00067c82 */ /* 0x000fd20008000000 */
.L_x_12:
[----:B------:R-:W-:Y:S02]  /*1790*/  ULEA UR10, UR6, UR7, 0x2 ;  /* 0x00000007060a7291 */ /* 0x000fe4000f8e10ff */
[----:B------:R-:W-:Y:S01]  /*17a0*/  IADD3 R23, PT, PT, R20, UR6, RZ ;  /* 0x0000000614177c10 */ /* 0x000fe2000fffe0ff */
[----:B------:R-:W-:-:S03]  /*17b0*/  UIADD3 UR6, UPT, UPT, UR6, 0x8, URZ ;  /* 0x0000000806067890 */ /* 0x000fc6000fffe0ff */
[----:B------:R-:W-:-:S03]  /*17c0*/  LEA R23, R23, R6, 0x2 ;  /* 0x0000000617177211 */ /* 0x000fc600078e10ff */
[----:B------:R-:W-:Y:S01]  /*17d0*/  ISETP.NE.AND P0, PT, R7, UR6, PT ;  /* 0x0000000607007c0c */ /* 0x000fe2000bf05270 */
[----:B------:R-:W-:Y:S04]  /*17e0*/  LDS.128 R8, [UR10] ;  /* 0x0000000aff087984 */ /* 0x000fe80008000c00 */
[----:B------:R-:W0:Y:S04]  /*17f0*/  LDS R12, [R23] ;  /* 0x00000000170c7984 */ /* 0x000e280000000800 */
[----:B------:R-:W1:Y:S04]  /*1800*/  LDS R13, [R23+0x4] ;  /* 0x00000400170d7984 */ /* 0x000e680000000800 */
[----:B------:R-:W2:Y:S04]  /*1810*/  LDS R14, [R23+0x8] ;  /* 0x00000800170e7984 */ /* 0x000ea80000000800 */
[----:B------:R-:W3:Y:S01]  /*1820*/  LDS R26, [R23+0xc] ;  /* 0x00000c00171a7984 */ /* 0x000ee20000000800 */
[----:B0-----:R-:W-:-:S04]  /*1830*/  FFMA R8, R12, R8, R15 ;  /* 0x000000080c087223 */ /* 0x001fc8000000000f */
[----:B-1----:R-:W-:Y:S02]  /*1840*/  FFMA R9, R9, R13, R8 ;  /* 0x0000000d09097223 */ /* 0x002fe40000000008 */
[----:B------:R-:W-:Y:S02]  /*1850*/  LDS R8, [R23+0x10] ;  /* 0x0000100017087984 */ /* 0x000fe40000000800 */
[----:B--2---:R-:W-:Y:S02]  /*1860*/  FFMA R10, R10, R14, R9 ;  /* 0x0000000e0a0a7223 */ /* 0x004fe40000000009 */
[----:B------:R-:W0:Y:S02]  /*1870*/  LDS.128 R12, [UR10+0x10] ;  /* 0x0000100aff0c7984 */ /* 0x000e240008000c00 */
[----:B---3--:R-:W-:Y:S02]  /*1880*/  FFMA R11, R11, R26, R10 ;  /* 0x0000001a0b0b7223 */ /* 0x008fe4000000000a */
[----:B------:R-:W1:Y:S04]  /*1890*/  LDS R9, [R23+0x14] ;  /* 0x0000140017097984 */ /* 0x000e680000000800 */
[----:B------:R-:W2:Y:S04]  /*18a0*/  LDS R10, [R23+0x18] ;  /* 0x00001800170a7984 */ /* 0x000ea80000000800 */
[----:B------:R-:W3:Y:S01]  /*18b0*/  LDS R26, [R23+0x1c] ;  /* 0x00001c00171a7984 */ /* 0x000ee20000000800 */
[----:B0-----:R-:W-:-:S04]  /*18c0*/  FFMA R8, R8, R12, R11 ;  /* 0x0000000c08087223 */ /* 0x001fc8000000000b */
[----:B-1----:R-:W-:-:S04]  /*18d0*/  FFMA R9, R13, R9, R8 ;  /* 0x000000090d097223 */ /* 0x002fc80000000008 */
[----:B--2---:R-:W-:-:S04]  /*18e0*/  FFMA R10, R14, R10, R9 ;  /* 0x0000000a0e0a7223 */ /* 0x004fc80000000009 */
[----:B---3--:R-:W-:Y:S01]  /*18f0*/  FFMA R15, R15, R26, R10 ;  /* 0x0000001a0f0f7223 */ /* 0x008fe2000000000a */
[----:B------:R-:W-:Y:S06]  /*1900*/  @P0 BRA `(.L_x_12) ;  /* 0xfffffffc00a00947 */ /* 0x000fec000383ffff */
[----:B------:R-:W-:-:S07]  /*1910*/  MOV R13, R7 ;  /* 0x00000007000d7202 */ /* 0x000fce0000000f00 */
.L_x_11:
[----:B------:R-:W-:-:S13]  /*1920*/  ISETP.NE.AND P4, PT, R17, RZ, PT ;  /* 0x000000ff1100720c */ /* 0x000fda0003f85270 */
[----:B------:R-:W-:Y:S05]  /*1930*/  @!P4 BRA `(.L_x_13) ;  /* 0x0000000000c4c947 */ /* 0x000fea0003800000 */
[----:B------:R-:W-:Y:S02]  /*1940*/  IADD3 R8, PT, PT, R17, -0x1, RZ ;  /* 0xffffffff11087810 */ /* 0x000fe40007ffe0ff */
[----:B------:R-:W-:Y:S02]  /*1950*/  ISETP.NE.AND P1, PT, R16, RZ, PT ;  /* 0x000000ff1000720c */ /* 0x000fe40003f25270 */
[----:B------:R-:W-:-:S13]  /*1960*/  ISETP.GE.U32.AND P0, PT, R8, 0x3, PT ;  /* 0x000000030800780c */ /* 0x000fda0003f06070 */
[----:B------:R-:W-:Y:S05]  /*1970*/  @!P0 BRA `(.L_x_14) ;  /* 0x0000000000448947 */ /* 0x000fea0003800000 */
[----:B------:R-:W0:Y:S01]  /*1980*/  S2R R11, SR_CgaCtaId ;  /* 0x00000000000b7919 */ /* 0x000e220000008800 */
[----:B------:R-:W-:Y:S02]  /*1990*/  MOV R8, 0x400 ;  /* 0x0000040000087802 */ /* 0x000fe40000000f00 */
[----:B------:R-:W-:-:S04]  /*19a0*/  IADD3 R9, PT, PT, R20, R13, RZ ;  /* 0x0000000d14097210 */ /* 0x000fc80007ffe0ff */
[----:B------:R-:W-:-:S05]  /*19b0*/  LEA R12, R9, R6, 0x2 ;  /* 0x00000006090c7211 */ /* 0x000fca00078e10ff */
[----:B------:R-:W-:Y:S04]  /*19c0*/  LDS R14, [R12] ;  /* 0x000000000c0e7984 */ /* 0x000fe80000000800 */
[----:B------:R-:W-:Y:S04]  /*19d0*/  LDS R27, [R12+0x4] ;  /* 0x000004000c1b7984 */ /* 0x000fe80000000800 */
[----:B------:R-:W-:Y:S04]  /*19e0*/  LDS R23, [R12+0x8] ;  /* 0x000008000c177984 */ /* 0x000fe80000000800 */
[----:B------:R-:W-:Y:S01]  /*19f0*/  LDS R29, [R12+0xc] ;  /* 0x00000c000c1d7984 */ /* 0x000fe20000000800 */
[----:B0-----:R-:W-:-:S04]  /*1a00*/  LEA R8, R11, R8, 0x18 ;  /* 0x000000080b087211 */ /* 0x001fc800078ec0ff */
[C---:B------:R-:W-:Y:S02]  /*1a10*/  LEA R26, R13.reuse, R8, 0x2 ;  /* 0x000000080d1a7211 */ /* 0x040fe400078e10ff */
[----:B------:R-:W-:-:S03]  /*1a20*/  IADD3 R13, PT, PT, R13, 0x4, RZ ;  /* 0x000000040d0d7810 */ /* 0x000fc60007ffe0ff */
[----:B------:R-:W0:Y:S04]  /*1a30*/  LDS.64 R8, [R26] ;  /* 0x000000001a087984 */ /* 0x000e280000000a00 */
[----:B------:R-:W1:Y:S01]  /*1a40*/  LDS.64 R10, [R26+0x8] ;  /* 0x000008001a0a7984 */ /* 0x000e620000000a00 */
[----:B0-----:R-:W-:-:S04]  /*1a50*/  FFMA R8, R14, R8, R15 ;  /* 0x000000080e087223 */ /* 0x001fc8000000000f */
[----:B------:R-:W-:-:S04]  /*1a60*/  FFMA R8, R27, R9, R8 ;  /* 0x000000091b087223 */ /* 0x000fc80000000008 */
[----:B-1----:R-:W-:-:S04]  /*1a70*/  FFMA R8, R23, R10, R8 ;  /* 0x0000000a17087223 */ /* 0x002fc80000000008 */
[----:B------:R-:W-:-:S07]  /*1a80*/  FFMA R15, R29, R11, R8 ;  /* 0x0000000b1d0f7223 */ /* 0x000fce0000000008 */
.L_x_14:
[----:B------:R-:W-:Y:S05]  /*1a90*/  @!P1 BRA `(.L_x_13) ;  /* 0x00000000006c9947 */ /* 0x000fea0003800000 */
[----:B------:R-:W0:Y:S01]  /*1aa0*/  LDCU UR6, c[0x0][0x3a4] ;  /* 0x00007480ff0677ac */ /* 0x000e220008000800 */
[----:B------:R-:W-:Y:S01]  /*1ab0*/  ISETP.NE.AND P0, PT, R16, 0x1, PT ;  /* 0x000000011000780c */ /* 0x000fe20003f05270 */
[----:B0-----:R-:W-:-:S04]  /*1ac0*/  ULOP3.LUT UR6, UR6, 0x1, URZ, 0xc0, !UPT ;  /* 0x0000000106067892 */ /* 0x001fc8000f8ec0ff */
[----:B------:R-:W-:-:S08]  /*1ad0*/  UISETP.NE.U32.AND UP0, UPT, UR6, 0x1, UPT ;  /* 0x000000010600788c */ /* 0x000fd0000bf05070 */
[----:B------:R-:W-:Y:S05]  /*1ae0*/  @!P0 BRA `(.L_x_15) ;  /* 0x0000000000308947 */ /* 0x000fea0003800000 */
[----:B------:R-:W0:Y:S01]  /*1af0*/  S2R R11, SR_CgaCtaId ;  /* 0x00000000000b7919 */ /* 0x000e220000008800 */
[----:B------:R-:W-:Y:S02]  /*1b00*/  MOV R8, 0x400 ;  /* 0x0000040000087802 */ /* 0x000fe40000000f00 */
[----:B------:R-:W-:-:S04]  /*1b10*/  IADD3 R9, PT, PT, R20, R13, RZ ;  /* 0x0000000d14097210 */ /* 0x000fc80007ffe0ff */
[----:B------:R-:W-:-:S05]  /*1b20*/  LEA R10, R9, R6, 0x2 ;  /* 0x00000006090a7211 */ /* 0x000fca00078e10ff */
[----:B------:R-:W-:Y:S01]  /*1b30*/  LDS R12, [R10] ;  /* 0x000000000a0c7984 */ /* 0x000fe20000000800 */
[----:B0-----:R-:W-:-:S03]  /*1b40*/  LEA R8, R11, R8, 0x18 ;  /* 0x000000080b087211 */ /* 0x001fc600078ec0ff */
[----:B------:R-:W-:Y:S01]  /*1b50*/  LDS R11, [R10+0x4] ;  /* 0x000004000a0b7984 */ /* 0x000fe20000000800 */
[C---:B------:R-:W-:Y:S02]  /*1b60*/  LEA R8, R13.reuse, R8, 0x2 ;  /* 0x000000080d087211 */ /* 0x040fe400078e10ff */
[----:B------:R-:W-:-:S04]  /*1b70*/  IADD3 R13, PT, PT, R13, 0x2, RZ ;  /* 0x000000020d0d7810 */ /* 0x000fc80007ffe0ff */
[----:B------:R-:W0:Y:S02]  /*1b80*/  LDS.64 R8, [R8] ;  /* 0x0000000008087984 */ /* 0x000e240000000a00 */
[----:B0-----:R-:W-:-:S04]  /*1b90*/  FFMA R12, R12, R8, R15 ;  /* 0x000000080c0c7223 */ /* 0x001fc8000000000f */
[----:B------:R-:W-:-:S07]  /*1ba0*/  FFMA R15, R11, R9, R12 ;  /* 0x000000090b0f7223 */ /* 0x000fce000000000c */
.L_x_15:
[----:B------:R-:W-:Y:S05]  /*1bb0*/  BRA.U UP0, `(.L_x_13) ;  /* 0x0000000100247547 */ /* 0x000fea000b800000 */
[----:B------:R-:W0:Y:S01]  /*1bc0*/  S2R R11, SR_CgaCtaId ;  /* 0x00000000000b7919 */ /* 0x000e220000008800 */
[----:B------:R-:W-:Y:S02]  /*1bd0*/  MOV R8, 0x400 ;  /* 0x0000040000087802 */ /* 0x000fe40000000f00 */
[----:B------:R-:W-:-:S04]  /*1be0*/  IADD3 R9, PT, PT, R20, R13, RZ ;  /* 0x0000000d14097210 */ /* 0x000fc80007ffe0ff */
[----:B------:R-:W-:Y:S02]  /*1bf0*/  LEA R9, R9, R6, 0x2 ;  /* 0x0000000609097211 */ /* 0x000fe400078e10ff */
[----:B0-----:R-:W-:-:S04]  /*1c00*/  LEA R8, R11, R8, 0x18 ;  /* 0x000000080b087211 */ /* 0x001fc800078ec0ff */
[----:B------:R-:W-:Y:S02]  /*1c10*/  LEA R10, R13, R8, 0x2 ;  /* 0x000000080d0a7211 */ /* 0x000fe400078e10ff */
[----:B------:R-:W-:Y:S04]  /*1c20*/  LDS R8, [R9] ;  /* 0x0000000009087984 */ /* 0x000fe80000000800 */
[----:B------:R-:W0:Y:S02]  /*1c30*/  LDS R10, [R10] ;  /* 0x000000000a0a7984 */ /* 0x000e240000000800 */
[----:B0-----:R-:W-:-:S07]  /*1c40*/  FFMA R15, R8, R10, R15 ;  /* 0x0000000a080f7223 */ /* 0x001fce000000000f */
.L_x_13:
[----:B------:R-:W0:Y:S01]  /*1c50*/  LDCU UR6, c[0x0][0x3a8] ;  /* 0x00007500ff0677ac */ /* 0x000e220008000800 */
[----:B------:R-:W-:Y:S01]  /*1c60*/  BSSY.RECONVERGENT B0, `(.L_x_16) ;  /* 0x0000026000007945 */ /* 0x000fe20003800200 */
[----:B0-----:R-:W-:-:S05]  /*1c70*/  FMUL R15, R15, UR6 ;  /* 0x000000060f0f7c20 */ /* 0x001fca0008400000 */
[----:B------:R-:W-:-:S04]  /*1c80*/  FMNMX R8, R15, -INF , !PT ;  /* 0xff8000000f087809 */ /* 0x000fc80007800000 */
[----:B-----5:R-:W-:Y:S01]  /*1c90*/  FMNMX R23, R22, R8, !PT ;  /* 0x0000000816177209 */ /* 0x020fe20007800000 */
[----:B------:R-:W-:-:S04]  /*1ca0*/  FADD R15, R15, -R8 ;  /* 0x800000080f0f7221 */ /* 0x000fc80000000000 */
[--C-:B------:R-:W-:Y:S01]  /*1cb0*/  FADD R22, R22, -R23.reuse ;  /* 0x8000001716167221 */ /* 0x100fe20000000000 */
[----:B------:R-:W-:Y:S01]  /*1cc0*/  FMUL R9, R15, 1.4426950216293334961 ;  /* 0x3fb8aa3b0f097820 */ /* 0x000fe20000400000 */
[----:B------:R-:W-:Y:S02]  /*1cd0*/  FADD R8, R8, -R23 ;  /* 0x8000001708087221 */ /* 0x000fe40000000000 */
[----:B------:R-:W-:Y:S02]  /*1ce0*/  FMUL R22, R22, 1.4426950216293334961 ;  /* 0x3fb8aa3b16167820 */ /* 0x000fe40000400000 */
[----:B------:R-:W-:Y:S01]  /*1cf0*/  FMUL R11, R8, 1.4426950216293334961 ;  /* 0x3fb8aa3b080b7820 */ /* 0x000fe20000400000 */
[----:B------:R-:W-:Y:S02]  /*1d00*/  FSETP.GEU.AND P0, PT, R9, -126, PT ;  /* 0xc2fc00000900780b */ /* 0x000fe40003f0e000 */
[----:B------:R-:W-:Y:S02]  /*1d10*/  FSETP.GEU.AND P1, PT, R22, -126, PT ;  /* 0xc2fc00001600780b */ /* 0x000fe40003f2e000 */
[----:B------:R-:W-:-:S09]  /*1d20*/  FSETP.GEU.AND P2, PT, R11, -126, PT ;  /* 0xc2fc00000b00780b */ /* 0x000fd20003f4e000 */
[----:B------:R-:W-:Y:S02]  /*1d30*/  @!P0 FMUL R9, R9, 0.5 ;  /* 0x3f00000009098820 */ /* 0x000fe40000400000 */
[----:B------:R-:W-:Y:S02]  /*1d40*/  @!P1 FMUL R22, R22, 0.5 ;  /* 0x3f00000016169820 */ /* 0x000fe40000400000 */
[----:B------:R-:W0:Y:S01]  /*1d50*/  MUFU.EX2 R15, R9 ;  /* 0x00000009000f7308 */ /* 0x000e220000000800 */
[----:B------:R-:W-:-:S07]  /*1d60*/  @!P2 FMUL R11, R11, 0.5 ;  /* 0x3f0000000b0ba820 */ /* 0x000fce0000400000 */
[----:B------:R-:W1:Y:S08]  /*1d70*/  MUFU.EX2 R10, R22 ;  /* 0x00000016000a7308 */ /* 0x000e700000000800 */
[----:B------:R-:W2:Y:S01]  /*1d80*/  MUFU.EX2 R14, R11 ;  /* 0x0000000b000e7308 */ /* 0x000ea20000000800 */
[----:B0-----:R-:W-:-:S04]  /*1d90*/  @!P0 FMUL R15, R15, R15 ;  /* 0x0000000f0f0f8220 */ /* 0x001fc80000400000 */
[----:B------:R-:W-:Y:S01]  /*1da0*/  FADD R8, RZ, R15 ;  /* 0x0000000fff087221 */ /* 0x000fe20000000000 */
[----:B------:R0:W-:Y:S01]  /*1db0*/  STS [R2], R15 ;  /* 0x0000000f02007388 */ /* 0x0001e20000000800 */
[----:B-1----:R-:W-:-:S04]  /*1dc0*/  @!P1 FMUL R10, R10, R10 ;  /* 0x0000000a0a0a9220 */ /* 0x002fc80000400000 */
[----:B------:R-:W-:Y:S01]  /*1dd0*/  FMUL R21, R21, R10 ;  /* 0x0000000a15157220 */ /* 0x000fe20000400000 */
[----:B--2---:R-:W-:-:S04]  /*1de0*/  @!P2 FMUL R14, R14, R14 ;  /* 0x0000000e0e0ea220 */ /* 0x004fc80000400000 */
[----:B------:R-:W-:-:S05]  /*1df0*/  FFMA R13, R8, R14, R21 ;  /* 0x0000000e080d7223 */ /* 0x000fca0000000015 */
[----:B------:R-:W-:-:S04]  /*1e00*/  IADD3 R8, PT, PT, R13, 0x1800000, RZ ;  /* 0x018000000d087810 */ /* 0x000fc80007ffe0ff */
[----:B------:R-:W-:-:S04]  /*1e10*/  LOP3.LUT R8, R8, 0x7f800000, RZ, 0xc0, !PT ;  /* 0x7f80000008087812 */ /* 0x000fc800078ec0ff */
[----:B------:R-:W-:-:S13]  /*1e20*/  ISETP.GT.U32.AND P0, PT, R8, 0x1ffffff, PT ;  /* 0x01ffffff0800780c */ /* 0x000fda0003f04070 */
[----:B0-----:R-:W-:Y:S05]  /*1e30*/  @P0 BRA `(.L_x_17) ;  /* 0x0000000000100947 */ /* 0x001fea0003800000 */
[----:B------:R-:W-:-:S07]  /*1e40*/  MOV R10, 0x1e60 ;  /* 0x00001e60000a7802 */ /* 0x000fce0000000f00 */
[----:B------:R-:W-:Y:S05]  /*1e50*/  CALL.REL.NOINC `($__internal_0_$__cuda_sm20_rcp_rn_f32_slowpath) ;  /* 0x0000001400f07944 */ /* 0x000fea0003c00000 */
[----:B------:R-:W-:Y:S01]  /*1e60*/  MOV R22, R11 ;  /* 0x0000000b00167202 */ /* 0x000fe20000000f00 */
[----:B------:R-:W-:Y:S06]  /*1e70*/  BRA `(.L_x_18) ;  /* 0x0000000000107947 */ /* 0x000fec0003800000 */
.L_x_17:
[----:B------:R-:W0:Y:S02]  /*1e80*/  MUFU.RCP R22, R13 ;  /* 0x0000000d00167308 */ /* 0x000e240000001000 */
[----:B0-----:R-:W-:-:S04]  /*1e90*/  FFMA R8, R13, R22, -1 ;  /* 0xbf8000000d087423 */ /* 0x001fc80000000016 */
[----:B------:R-:W-:-:S04]  /*1ea0*/  FADD.FTZ R9, -R8, -RZ ;  /* 0x800000ff08097221 */ /* 0x000fc80000010100 */
[----:B------:R-:W-:-:S07]  /*1eb0*/  FFMA R22, R22, R9, R22 ;  /* 0x0000000916167223 */ /* 0x000fce0000000016 */
.L_x_18:
[----:B------:R-:W-:Y:S05]  /*1ec0*/  BSYNC.RECONVERGENT B0 ;  /* 0x0000000000007941 */ /* 0x000fea0003800200 */
.L_x_16:
[----:B------:R-:W-:Y:S01]  /*1ed0*/  HFMA2 R27, -RZ, RZ, 0, 0 ;  /* 0x00000000ff1b7431 */ /* 0x000fe200000001ff */
[----:B------:R-:W-:Y:S06]  /*1ee0*/  @!P3 BRA `(.L_x_19) ;  /* 0x00000004003cb947 */ /* 0x000fec0003800000 */
[----:B------:R-:W-:-:S07]  /*1ef0*/  MOV R27, RZ ;  /* 0x000000ff001b7202 */ /* 0x000fce0000000f00 */
.L_x_20:
[----:B-1----:R-:W0:Y:S01]  /*1f00*/  LDC.64 R8, c[0x0][0x398] ;  /* 0x0000e600ff087b82 */ /* 0x002e220000000a00 */
[----:B------:R-:W-:-:S05]  /*1f10*/  IADD3 R29, PT, PT, R0, R27, RZ ;  /* 0x0000001b001d7210 */ /* 0x000fca0007ffe0ff */
[----:B0-----:R-:W-:-:S05]  /*1f20*/  IMAD.WIDE.U32 R12, R29, 0x4, R8 ;  /* 0x000000041d0c7825 */ /* 0x001fca00078e0008 */
[----:B------:R-:W2:Y:S01]  /*1f30*/  LDG.E R28, desc[UR8][R12.64] ;  /* 0x000000080c1c7981 */ /* 0x000ea2000c1e1900 */
[----:B------:R-:W-:-:S05]  /*1f40*/  LEA R26, R27, R18, 0x2 ;  /* 0x000000121b1a7211 */ /* 0x000fca00078e10ff */
[----:B------:R-:W0:Y:S02]  /*1f50*/  LDS R10, [R26] ;  /* 0x000000001a0a7984 */ /* 0x000e240000000800 */
[----:B0-----:R-:W-:Y:S01]  /*1f60*/  FFMA R11, R15, R10, RZ ;  /* 0x0000000a0f0b7223 */ /* 0x001fe200000000ff */
[----:B--2---:R-:W-:-:S04]  /*1f70*/  FMUL R28, R21, R28 ;  /* 0x0000001c151c7220 */ /* 0x004fc80000400000 */
[----:B------:R-:W-:-:S04]  /*1f80*/  FFMA R11, R14, R11, R28 ;  /* 0x0000000b0e0b7223 */ /* 0x000fc8000000001c */
[----:B------:R-:W-:Y:S01]  /*1f90*/  FMUL R28, R11, R22 ;  /* 0x000000160b1c7220 */ /* 0x000fe20000400000 */
[----:B------:R-:W-:-:S04]  /*1fa0*/  IADD3 R11, PT, PT, R29, 0x1, RZ ;  /* 0x000000011d0b7810 */ /* 0x000fc80007ffe0ff */
[----:B------:R0:W-:Y:S01]  /*1fb0*/  STG.E desc[UR8][R12.64], R28 ;  /* 0x0000001c0c007986 */ /* 0x0001e2000c101908 */
[----:B------:R-:W-:-:S03]  /*1fc0*/  IMAD.WIDE.U32 R10, R11, 0x4, R8 ;  /* 0x000000040b0a7825 */ /* 0x000fc600078e0008 */
[----:B------:R-:W1:Y:S04]  /*1fd0*/  LDS R12, [R26+0x4] ;  /* 0x000004001a0c7984 */ /* 0x000e680000000800 */
[----:B0-----:R-:W2:Y:S01]  /*1fe0*/  LDG.E R28, desc[UR8][R10.64] ;  /* 0x000000080a1c7981 */ /* 0x001ea2000c1e1900 */
[----:B-1----:R-:W-:Y:S01]  /*1ff0*/  FFMA R13, R15, R12, RZ ;  /* 0x0000000c0f0d7223 */ /* 0x002fe200000000ff */
        /* <DEDUP_REMOVED lines=39> */
[C---:B------:R-:W-:Y:S02]  /*2270*/  IADD3 R13, PT, PT, R29.reuse, 0x6, RZ ;  /* 0x000000061d0d7810 */ /* 0x040fe40007ffe0ff */
[----:B------:R-:W-:Y:S02]  /*2280*/  IADD3 R29, PT, PT, R29, 0x7, RZ ;  /* 0x000000071d1d7810 */ /* 0x000fe40007ffe0ff */
[----:B------:R0:W-:Y:S01]  /*2290*/  STG.E desc[UR8][R10.64], R28 ;  /* 0x0000001c0a007986 */ /* 0x0001e2000c101908 */
[----:B------:R-:W-:-:S04]  /*22a0*/  IMAD.WIDE.U32 R12, R13, 0x4, R8 ;  /* 0x000000040d0c7825 */ /* 0x000fc800078e0008 */
[----:B------:R-:W-:Y:S02]  /*22b0*/  IMAD.WIDE.U32 R8, R29, 0x4, R8 ;  /* 0x000000041d087825 */ /* 0x000fe400078e0008 */
[----:B------:R-:W1:Y:S04]  /*22c0*/  LDS R29, [R26+0x18] ;  /* 0x000018001a1d7984 */ /* 0x000e680000000800 */
[----:B0-----:R-:W2:Y:S01]  /*22d0*/  LDG.E R10, desc[UR8][R12.64] ;  /* 0x000000080c0a7981 */ /* 0x001ea2000c1e1900 */
[----:B-1----:R-:W-:Y:S01]  /*22e0*/  FFMA R29, R15, R29, RZ ;  /* 0x0000001d0f1d7223 */ /* 0x002fe200000000ff */
[----:B--2---:R-:W-:Y:S02]  /*22f0*/  FMUL R11, R21, R10 ;  /* 0x0000000a150b7220 */ /* 0x004fe40000400000 */
[----:B------:R-:W0:Y:S02]  /*2300*/  LDS R10, [R26+0x1c] ;  /* 0x00001c001a0a7984 */ /* 0x000e240000000800 */
[----:B------:R-:W-:-:S04]  /*2310*/  FFMA R29, R14, R29, R11 ;  /* 0x0000001d0e1d7223 */ /* 0x000fc8000000000b */
[----:B------:R-:W-:-:S05]  /*2320*/  FMUL R29, R29, R22 ;  /* 0x000000161d1d7220 */ /* 0x000fca0000400000 */
[----:B------:R1:W-:Y:S04]  /*2330*/  STG.E desc[UR8][R12.64], R29 ;  /* 0x0000001d0c007986 */ /* 0x0003e8000c101908 */
[----:B------:R-:W2:Y:S01]  /*2340*/  LDG.E R28, desc[UR8][R8.64] ;  /* 0x00000008081c7981 */ /* 0x000ea2000c1e1900 */
[----:B------:R-:W-:-:S04]  /*2350*/  IADD3 R27, PT, PT, R27, 0x8, RZ ;  /* 0x000000081b1b7810 */ /* 0x000fc80007ffe0ff */
[----:B------:R-:W-:Y:S01]  /*2360*/  ISETP.NE.AND P0, PT, R27, R7, PT ;  /* 0x000000071b00720c */ /* 0x000fe20003f05270 */
[----:B0-----:R-:W-:Y:S01]  /*2370*/  FFMA R11, R15, R10, RZ ;  /* 0x0000000a0f0b7223 */ /* 0x001fe200000000ff */
[----:B--2---:R-:W-:-:S04]  /*2380*/  FMUL R28, R21, R28 ;  /* 0x0000001c151c7220 */ /* 0x004fc80000400000 */
[----:B------:R-:W-:-:S04]  /*2390*/  FFMA R11, R14, R11, R28 ;  /* 0x0000000b0e0b7223 */ /* 0x000fc8000000001c */
[----:B------:R-:W-:-:S05]  /*23a0*/  FMUL R11, R11, R22 ;  /* 0x000000160b0b7220 */ /* 0x000fca0000400000 */
[----:B------:R1:W-:Y:S01]  /*23b0*/  STG.E desc[UR8][R8.64], R11 ;  /* 0x0000000b08007986 */ /* 0x0003e2000c101908 */
[----:B------:R-:W-:Y:S05]  /*23c0*/  @P0 BRA `(.L_x_20) ;  /* 0xfffffff800cc0947 */ /* 0x000fea000383ffff */
[----:B------:R-:W-:-:S07]  /*23d0*/  MOV R27, R7 ;  /* 0x00000007001b7202 */ /* 0x000fce0000000f00 */
.L_x_19:
[----:B------:R-:W-:Y:S05]  /*23e0*/  @!P4 BRA `(.L_x_21) ;  /* 0x000000040048c947 */ /* 0x000fea0003800000 */
[----:B-1----:R-:W-:Y:S02]  /*23f0*/  IADD3 R8, PT, PT, R17, -0x1, RZ ;  /* 0xffffffff11087810 */ /* 0x002fe40007ffe0ff */
[----:B------:R-:W-:Y:S02]  /*2400*/  ISETP.NE.AND P1, PT, R16, RZ, PT ;  /* 0x000000ff1000720c */ /* 0x000fe40003f25270 */
[----:B------:R-:W-:-:S13]  /*2410*/  ISETP.GE.U32.AND P0, PT, R8, 0x3, PT ;  /* 0x000000030800780c */ /* 0x000fda0003f06070 */
[----:B------:R-:W-:Y:S05]  /*2420*/  @!P0 BRA `(.L_x_22) ;  /* 0x00000000009c8947 */ /* 0x000fea0003800000 */
[----:B------:R-:W0:Y:S01]  /*2430*/  LDC.64 R8, c[0x0][0x398] ;  /* 0x0000e600ff087b82 */ /* 0x000e220000000a00 */
        /* <DEDUP_REMOVED lines=32> */
[----:B------:R-:W-:Y:S01]  /*2640*/  IADD3 R27, PT, PT, R27, 0x4, RZ ;  /* 0x000000041b1b7810 */ /* 0x000fe20007ffe0ff */
[----:B0-----:R-:W-:Y:S01]  /*2650*/  FFMA R13, R15, R12, RZ ;  /* 0x0000000c0f0d7223 */ /* 0x001fe200000000ff */
[----:B--2---:R-:W-:-:S04]  /*2660*/  FMUL R28, R21, R28 ;  /* 0x0000001c151c7220 */ /* 0x004fc80000400000 */
[----:B------:R-:W-:-:S04]  /*2670*/  FFMA R13, R14, R13, R28 ;  /* 0x0000000d0e0d7223 */ /* 0x000fc8000000001c */
[----:B------:R-:W-:-:S05]  /*2680*/  FMUL R13, R13, R22 ;  /* 0x000000160d0d7220 */ /* 0x000fca0000400000 */
[----:B------:R1:W-:Y:S02]  /*2690*/  STG.E desc[UR8][R8.64], R13 ;  /* 0x0000000d08007986 */ /* 0x0003e4000c101908 */
.L_x_22:
[----:B------:R-:W-:Y:S05]  /*26a0*/  @!P1 BRA `(.L_x_21) ;  /* 0x0000000000989947 */ /* 0x000fea0003800000 */
[----:B------:R-:W0:Y:S01]  /*26b0*/  LDCU UR6, c[0x0][0x3a4] ;  /* 0x00007480ff0677ac */ /* 0x000e220008000800 */
[----:B------:R-:W-:Y:S01]  /*26c0*/  ISETP.NE.AND P0, PT, R16, 0x1, PT ;  /* 0x000000011000780c */ /* 0x000fe20003f05270 */
[----:B0-----:R-:W-:-:S04]  /*26d0*/  ULOP3.LUT UR6, UR6, 0x1, URZ, 0xc0, !UPT ;  /* 0x0000000106067892 */ /* 0x001fc8000f8ec0ff */
[----:B------:R-:W-:-:S08]  /*26e0*/  UISETP.NE.U32.AND UP0, UPT, UR6, 0x1, UPT ;  /* 0x000000010600788c */ /* 0x000fd0000bf05070 */
[----:B------:R-:W-:Y:S05]  /*26f0*/  @!P0 BRA `(.L_x_23) ;  /* 0x0000000000548947 */ /* 0x000fea0003800000 */
[----:B-1----:R-:W0:Y:S01]  /*2700*/  LDC.64 R8, c[0x0][0x398] ;  /* 0x0000e600ff087b82 */ /* 0x002e220000000a00 */
[----:B------:R-:W-:-:S05]  /*2710*/  IADD3 R13, PT, PT, R0, R27, RZ ;  /* 0x0000001b000d7210 */ /* 0x000fca0007ffe0ff */
[----:B0-----:R-:W-:-:S05]  /*2720*/  IMAD.WIDE.U32 R10, R13, 0x4, R8 ;  /* 0x000000040d0a7825 */ /* 0x001fca00078e0008 */
[----:B------:R-:W2:Y:S01]  /*2730*/  LDG.E R26, desc[UR8][R10.64] ;  /* 0x000000080a1a7981 */ /* 0x000ea2000c1e1900 */
[----:B------:R-:W-:Y:S02]  /*2740*/  LEA R12, R27, R18, 0x2 ;  /* 0x000000121b0c7211 */ /* 0x000fe400078e10ff */
[----:B------:R-:W-:-:S03]  /*2750*/  IADD3 R13, PT, PT, R13, 0x1, RZ ;  /* 0x000000010d0d7810 */ /* 0x000fc60007ffe0ff */
[----:B------:R-:W0:Y:S02]  /*2760*/  LDS R28, [R12] ;  /* 0x000000000c1c7984 */ /* 0x000e240000000800 */
[----:B------:R-:W-:-:S04]  /*2770*/  IMAD.WIDE.U32 R8, R13, 0x4, R8 ;  /* 0x000000040d087825 */ /* 0x000fc800078e0008 */
[----:B0-----:R-:W-:Y:S01]  /*2780*/  FFMA R28, R15, R28, RZ ;  /* 0x0000001c0f1c7223 */ /* 0x001fe200000000ff */
[----:B--2---:R-:W-:-:S04]  /*2790*/  FMUL R13, R21, R26 ;  /* 0x0000001a150d7220 */ /* 0x004fc80000400000 */
[----:B------:R-:W-:Y:S02]  /*27a0*/  FFMA R13, R14, R28, R13 ;  /* 0x0000001c0e0d7223 */ /* 0x000fe4000000000d */
[----:B------:R-:W0:Y:S02]  /*27b0*/  LDS R28, [R12+0x4] ;  /* 0x000004000c1c7984 */ /* 0x000e240000000800 */
[----:B------:R-:W-:-:S05]  /*27c0*/  FMUL R13, R13, R22 ;  /* 0x000000160d0d7220 */ /* 0x000fca0000400000 */
[----:B------:R2:W-:Y:S04]  /*27d0*/  STG.E desc[UR8][R10.64], R13 ;  /* 0x0000000d0a007986 */ /* 0x0005e8000c101908 */
[----:B------:R-:W3:Y:S01]  /*27e0*/  LDG.E R26, desc[UR8][R8.64] ;  /* 0x00000008081a7981 */ /* 0x000ee2000c1e1900 */
[----:B------:R-:W-:Y:S01]  /*27f0*/  IADD3 R27, PT, PT, R27, 0x2, RZ ;  /* 0x000000021b1b7810 */ /* 0x000fe20007ffe0ff */
[----:B0-----:R-:W-:Y:S01]  /*2800*/  FFMA R28, R15, R28, RZ ;  /* 0x0000001c0f1c7223 */ /* 0x001fe200000000ff */
[----:B---3--:R-:W-:-:S04]  /*2810*/  FMUL R29, R21, R26 ;  /* 0x0000001a151d7220 */ /* 0x008fc80000400000 */
[----:B------:R-:W-:-:S04]  /*2820*/  FFMA R29, R14, R28, R29 ;  /* 0x0000001c0e1d7223 */ /* 0x000fc8000000001d */
[----:B------:R-:W-:-:S05]  /*2830*/  FMUL R29, R29, R22 ;  /* 0x000000161d1d7220 */ /* 0x000fca0000400000 */
[----:B------:R2:W-:Y:S02]  /*2840*/  STG.E desc[UR8][R8.64], R29 ;  /* 0x0000001d08007986 */ /* 0x0005e4000c101908 */
.L_x_23:
[----:B------:R-:W-:Y:S05]  /*2850*/  BRA.U UP0, `(.L_x_21) ;  /* 0x00000001002c7547 */ /* 0x000fea000b800000 */
[----:B-12---:R-:W0:Y:S01]  /*2860*/  LDC.64 R8, c[0x0][0x398] ;  /* 0x0000e600ff087b82 */ /* 0x006e220000000a00 */
[----:B------:R-:W-:-:S05]  /*2870*/  IADD3 R11, PT, PT, R0, R27, RZ ;  /* 0x0000001b000b7210 */ /* 0x000fca0007ffe0ff */
[----:B0-----:R-:W-:-:S05]  /*2880*/  IMAD.WIDE.U32 R8, R11, 0x4, R8 ;  /* 0x000000040b087825 */ /* 0x001fca00078e0008 */
[----:B------:R-:W2:Y:S01]  /*2890*/  LDG.E R10, desc[UR8][R8.64] ;  /* 0x00000008080a7981 */ /* 0x000ea2000c1e1900 */
[----:B------:R-:W-:-:S06]  /*28a0*/  LEA R0, R27, R18, 0x2 ;  /* 0x000000121b007211 */ /* 0x000fcc00078e10ff */
[----:B------:R-:W0:Y:S02]  /*28b0*/  LDS R0, [R0] ;  /* 0x0000000000007984 */ /* 0x000e240000000800 */
[----:B0-----:R-:W-:Y:S01]  /*28c0*/  FFMA R11, R15, R0, RZ ;  /* 0x000000000f0b7223 */ /* 0x001fe200000000ff */
[----:B--2---:R-:W-:-:S04]  /*28d0*/  FMUL R13, R21, R10 ;  /* 0x0000000a150d7220 */ /* 0x004fc80000400000 */
[----:B------:R-:W-:-:S04]  /*28e0*/  FFMA R11, R14, R11, R13 ;  /* 0x0000000b0e0b7223 */ /* 0x000fc8000000000d */
[----:B------:R-:W-:-:S05]  /*28f0*/  FMUL R11, R11, R22 ;  /* 0x000000160b0b7220 */ /* 0x000fca0000400000 */
[----:B------:R0:W-:Y:S02]  /*2900*/  STG.E desc[UR8][R8.64], R11 ;  /* 0x0000000b08007986 */ /* 0x0001e4000c101908 */
.L_x_21:
[----:B012---:R-:W0:Y:S01]  /*2910*/  LDC.64 R8, c[0x0][0x3b0] ;  /* 0x0000ec00ff087b82 */ /* 0x007e220000000a00 */
[----:B------:R-:W-:Y:S01]  /*2920*/  IADD3 R11, PT, PT, R5, UR5, RZ ;  /* 0x00000005050b7c10 */ /* 0x000fe2000fffe0ff */
[----:B------:R-:W-:Y:S01]  /*2930*/  FADD R0, RZ, R15 ;  /* 0x0000000fff007221 */ /* 0x000fe20000000000 */
[----:B------:R-:W1:Y:S03]  /*2940*/  LDCU UR10, c[0x0][0x3a0] ;  /* 0x00007400ff0a77ac */ /* 0x000e660008000800 */
[----:B------:R-:W-:Y:S01]  /*2950*/  FFMA R21, R0, R14, R21 ;  /* 0x0000000e00157223 */ /* 0x000fe20000000015 */
[----:B------:R-:W-:-:S04]  /*2960*/  UIADD3 UR5, UPT, UPT, UR5, 0x1, URZ ;  /* 0x0000000105057890 */ /* 0x000fc8000fffe0ff */
[----:B-1----:R-:W-:Y:S01]  /*2970*/  UISETP.NE.AND UP0, UPT, UR5, UR10, UPT ;  /* 0x0000000a0500728c */ /* 0x002fe2000bf05270 */
[----:B0-----:R-:W-:-:S05]  /*2980*/  IMAD.WIDE R8, R11, 0x4, R8 ;  /* 0x000000040b087825 */ /* 0x001fca00078e0208 */
[----:B------:R3:W-:Y:S04]  /*2990*/  STG.E desc[UR8][R8.64], R21 ;  /* 0x0000001508007986 */ /* 0x0007e8000c101908 */
[----:B------:R3:W-:Y:S01]  /*29a0*/  STG.E desc[UR8][R24.64], R23 ;  /* 0x0000001718007986 */ /* 0x0007e2000c101908 */
[----:B------:R-:W-:Y:S05]  /*29b0*/  BRA.U UP0, `(.L_x_24) ;  /* 0xffffffe100a07547 */ /* 0x000fea000b83ffff */
[----:B------:R-:W-:Y:S05]  /*29c0*/  BRA `(.L_x_25) ;  /* 0x0000000c00007947 */ /* 0x000fea0003800000 */
.L_x_5:
[----:B------:R-:W3:Y:S01]  /*29d0*/  LDCU UR6, c[0x0][0x3a8] ;  /* 0x00007500ff0677ac */ /* 0x000ee20008000800 */
[----:B------:R-:W4:Y:S01]  /*29e0*/  LDCU UR10, c[0x0][0x3a0] ;  /* 0x00007400ff0a77ac */ /* 0x000f220008000800 */
[----:B------:R-:W1:Y:S01]  /*29f0*/  LDCU UR5, c[0x0][0x3a8] ;  /* 0x00007500ff0577ac */ /* 0x000e620008000800 */
[----:B---3--:R-:W-:Y:S01]  /*2a00*/  FMUL R0, RZ, UR6 ;  /* 0x00000006ff007c20 */ /* 0x008fe20008400000 */
[----:B----4-:R-:W-:-:S04]  /*2a10*/  UISETP.GE.U32.AND UP0, UPT, UR10, 0x4, UPT ;  /* 0x000000040a00788c */ /* 0x010fc8000bf06070 */
[----:B------:R-:W-:-:S05]  /*2a20*/  FMNMX R0, R0, -INF , !PT ;  /* 0xff80000000007809 */ /* 0x000fca0007800000 */
[----:B-1----:R-:W-:Y:S01]  /*2a30*/  FFMA R12, RZ, UR5, -R0 ;  /* 0x00000005ff0c7c23 */ /* 0x002fe20008000800 */
[----:B------:R-:W-:-:S03]  /*2a40*/  UMOV UR5, URZ ;  /* 0x000000ff00057c82 */ /* 0x000fc60008000000 */
[----:B------:R-:W-:Y:S01]  /*2a50*/  FMUL R12, R12, 1.4426950216293334961 ;  /* 0x3fb8aa3b0c0c7820 */ /* 0x000fe20000400000 */
[----:B------:R-:W-:Y:S06]  /*2a60*/  BRA.U !UP0, `(.L_x_26) ;  /* 0x0000000508787547 */ /* 0x000fec000b800000 */
[C---:B------:R-:W-:Y:S01]  /*2a70*/  FMUL R9, R12.reuse, 0.5 ;  /* 0x3f0000000c097820 */ /* 0x040fe20000400000 */
[----:B------:R-:W-:Y:S01]  /*2a80*/  FSETP.GEU.AND P0, PT, R12, -126, PT ;  /* 0xc2fc00000c00780b */ /* 0x000fe20003f0e000 */
[----:B------:R-:W-:Y:S01]  /*2a90*/  ULOP3.LUT UR6, UR10, 0x7ffffffc, URZ, 0xc0, !UPT ;  /* 0x7ffffffc0a067892 */ /* 0x000fe2000f8ec0ff */
[----:B------:R-:W-:Y:S02]  /*2aa0*/  UMOV UR5, URZ ;  /* 0x000000ff00057c82 */ /* 0x000fe40008000000 */
[----:B------:R-:W-:-:S04]  /*2ab0*/  FSEL R9, R9, R12, !P0 ;  /* 0x0000000c09097208 */ /* 0x000fc80004000000 */
[----:B0-2---:R-:W0:Y:S05]  /*2ac0*/  MUFU.EX2 R13, R9 ;  /* 0x00000009000d7308 */ /* 0x005e2a0000000800 */
[----:B0-----:R-:W-:-:S04]  /*2ad0*/  @!P0 FMUL R13, R13, R13 ;  /* 0x0000000d0d0d8220 */ /* 0x001fc80000400000 */
[----:B------:R-:W-:-:S07]  /*2ae0*/  FADD R14, RZ, R13 ;  /* 0x0000000dff0e7221 */ /* 0x000fce0000000000 */
.L_x_27:
[----:B0-----:R-:W0:Y:S01]  /*2af0*/  LDC.64 R8, c[0x0][0x3b8] ;  /* 0x0000ee00ff087b82 */ /* 0x001e220000000a00 */
[----:B------:R-:W-:-:S07]  /*2b00*/  IADD3 R15, PT, PT, R5, UR5, RZ ;  /* 0x00000005050f7c10 */ /* 0x000fce000fffe0ff */
[----:B------:R-:W1:Y:S01]  /*2b10*/  LDC.64 R10, c[0x0][0x3b0] ;  /* 0x0000ec00ff0a7b82 */ /* 0x000e620000000a00 */
[----:B0-----:R-:W-:-:S05]  /*2b20*/  IMAD.WIDE R8, R15, 0x4, R8 ;  /* 0x000000040f087825 */ /* 0x001fca00078e0208 */
[----:B------:R-:W2:Y:S01]  /*2b30*/  LDG.E R21, desc[UR8][R8.64] ;  /* 0x0000000808157981 */ /* 0x000ea2000c1e1900 */
[----:B-1----:R-:W-:-:S05]  /*2b40*/  IMAD.WIDE R10, R15, 0x4, R10 ;  /* 0x000000040f0a7825 */ /* 0x002fca00078e020a */
[----:B------:R-:W3:Y:S01]  /*2b50*/  LDG.E R22, desc[UR8][R10.64] ;  /* 0x000000080a167981 */ /* 0x000ee2000c1e1900 */
[----:B--2---:R-:W-:-:S05]  /*2b60*/  FMNMX R15, R0, R21, !PT ;  /* 0x00000015000f7209 */ /* 0x004fca0007800000 */
[--C-:B------:R-:W-:Y:S01]  /*2b70*/  FADD R23, R0, -R15.reuse ;  /* 0x8000000f00177221 */ /* 0x100fe20000000000 */
[----:B------:R-:W-:-:S03]  /*2b80*/  FADD R21, R21, -R15 ;  /* 0x8000000f15157221 */ /* 0x000fc60000000000 */
[----:B------:R-:W-:Y:S01]  /*2b90*/  FMUL R24, R23, 1.4426950216293334961 ;  /* 0x3fb8aa3b17187820 */ /* 0x000fe20000400000 */
[----:B------:R-:W-:-:S04]  /*2ba0*/  FMUL R23, R21, 1.4426950216293334961 ;  /* 0x3fb8aa3b15177820 */ /* 0x000fc80000400000 */
[----:B------:R-:W-:Y:S02]  /*2bb0*/  FSETP.GEU.AND P1, PT, R24, -126, PT ;  /* 0xc2fc00001800780b */ /* 0x000fe40003f2e000 */
[----:B------:R-:W-:-:S11]  /*2bc0*/  FSETP.GEU.AND P0, PT, R23, -126, PT ;  /* 0xc2fc00001700780b */ /* 0x000fd60003f0e000 */
[----:B------:R-:W-:Y:S02]  /*2bd0*/  @!P1 FMUL R24, R24, 0.5 ;  /* 0x3f00000018189820 */ /* 0x000fe40000400000 */
[----:B------:R-:W-:Y:S02]  /*2be0*/  @!P0 FMUL R23, R23, 0.5 ;  /* 0x3f00000017178820 */ /* 0x000fe40000400000 */
[----:B------:R-:W0:Y:S08]  /*2bf0*/  MUFU.EX2 R25, R24 ;  /* 0x0000001800197308 */ /* 0x000e300000000800 */
[----:B------:R-:W1:Y:S01]  /*2c00*/  MUFU.EX2 R21, R23 ;  /* 0x0000001700157308 */ /* 0x000e620000000800 */
[----:B0-----:R-:W-:-:S04]  /*2c10*/  @!P1 FMUL R25, R25, R25 ;  /* 0x0000001919199220 */ /* 0x001fc80000400000 */
[----:B------:R-:W-:Y:S01]  /*2c20*/  FMUL R25, R25, R14 ;  /* 0x0000000e19197220 */ /* 0x000fe20000400000 */
[----:B-1----:R-:W-:-:S04]  /*2c30*/  @!P0 FMUL R21, R21, R21 ;  /* 0x0000001515158220 */ /* 0x002fc80000400000 */
[----:B---3--:R-:W-:-:S05]  /*2c40*/  FFMA R25, R22, R21, R25 ;  /* 0x0000001516197223 */ /* 0x008fca0000000019 */
[----:B------:R-:W-:Y:S04]  /*2c50*/  STG.E desc[UR8][R10.64], R25 ;  /* 0x000000190a007986 */ /* 0x000fe8000c101908 */
[----:B------:R-:W2:Y:S04]  /*2c60*/  LDG.E R22, desc[UR8][R8.64+0x4] ;  /* 0x0000040808167981 */ /* 0x000ea8000c1e1900 */
[----:B------:R0:W-:Y:S04]  /*2c70*/  STG.E desc[UR8][R8.64], R15 ;  /* 0x0000000f08007986 */ /* 0x0001e8000c101908 */
        /* <DEDUP_REMOVED lines=10> */
[----:B------:R-:W1:Y:S08]  /*2d20*/  MUFU.EX2 R23, R24 ;  /* 0x0000001800177308 */ /* 0x000e700000000800 */
[----:B0-----:R-:W0:Y:S01]  /*2d30*/  MUFU.EX2 R15, R22 ;  /* 0x00000016000f7308 */ /* 0x001e220000000800 */
[----:B-1----:R-:W-:-:S04]  /*2d40*/  @!P1 FMUL R23, R23, R23 ;  /* 0x0000001717179220 */ /* 0x002fc80000400000 */
[----:B------:R-:W-:Y:S01]  /*2d50*/  FMUL R23, R14, R23 ;  /* 0x000000170e177220 */ /* 0x000fe20000400000 */
[----:B0-----:R-:W-:-:S04]  /*2d60*/  @!P0 FMUL R15, R15, R15 ;  /* 0x0000000f0f0f8220 */ /* 0x001fc80000400000 */
[----:B---3--:R-:W-:-:S05]  /*2d70*/  FFMA R23, R26, R15, R23 ;  /* 0x0000000f1a177223 */ /* 0x008fca0000000017 */
[----:B------:R0:W-:Y:S04]  /*2d80*/  STG.E desc[UR8][R10.64+0x4], R23 ;  /* 0x000004170a007986 */ /* 0x0001e8000c101908 */
        /* <DEDUP_REMOVED lines=12> */
[----:B0-----:R-:W0:Y:S08]  /*2e50*/  MUFU.EX2 R23, R24 ;  /* 0x0000001800177308 */ /* 0x001e300000000800 */
[----:B-1----:R-:W1:Y:S01]  /*2e60*/  MUFU.EX2 R21, R25 ;  /* 0x0000001900157308 */ /* 0x002e620000000800 */
[----:B0-----:R-:W-:-:S04]  /*2e70*/  @!P1 FMUL R23, R23, R23 ;  /* 0x0000001717179220 */ /* 0x001fc80000400000 */
[----:B------:R-:W-:Y:S01]  /*2e80*/  FMUL R23, R14, R23 ;  /* 0x000000170e177220 */ /* 0x000fe20000400000 */
[----:B-1----:R-:W-:-:S04]  /*2e90*/  @!P0 FMUL R21, R21, R21 ;  /* 0x0000001515158220 */ /* 0x002fc80000400000 */
[----:B---3--:R-:W-:-:S05]  /*2ea0*/  FFMA R23, R26, R21, R23 ;  /* 0x000000151a177223 */ /* 0x008fca0000000017 */
[----:B------:R0:W-:Y:S04]  /*2eb0*/  STG.E desc[UR8][R10.64+0x8], R23 ;  /* 0x000008170a007986 */ /* 0x0001e8000c101908 */
[----:B------:R-:W2:Y:S04]  /*2ec0*/  LDG.E R22, desc[UR8][R8.64+0xc] ;  /* 0x00000c0808167981 */ /* 0x000ea8000c1e1900 */
[----:B------:R1:W-:Y:S04]  /*2ed0*/  STG.E desc[UR8][R8.64+0x8], R15 ;  /* 0x0000080f08007986 */ /* 0x0003e8000c101908 */
[----:B------:R-:W3:Y:S01]  /*2ee0*/  LDG.E R26, desc[UR8][R10.64+0xc] ;  /* 0x00000c080a1a7981 */ /* 0x000ee2000c1e1900 */
[----:B------:R-:W-:-:S04]  /*2ef0*/  UIADD3 UR5, UPT, UPT, UR5, 0x4, URZ ;  /* 0x0000000405057890 */ /* 0x000fc8000fffe0ff */
[----:B------:R-:W-:Y:S01]  /*2f00*/  UISETP.NE.AND UP0, UPT, UR5, UR6, UPT ;  /* 0x000000060500728c */ /* 0x000fe2000bf05270 */
        /* <DEDUP_REMOVED lines=16> */
[----:B------:R0:W-:Y:S01]  /*3010*/  STG.E desc[UR8][R8.64+0xc], R21 ;  /* 0x00000c1508007986 */ /* 0x0001e2000c101908 */
[----:B------:R-:W-:Y:S05]  /*3020*/  BRA.U UP0, `(.L_x_27) ;  /* 0xfffffff900b07547 */ /* 0x000fea000b83ffff */
[----:B------:R1:W-:Y:S01]  /*3030*/  STS [R2], R13 ;  /* 0x0000000d02007388 */ /* 0x0003e20000000800 */
[----:B------:R-:W-:-:S05]  /*3040*/  UMOV UR5, UR6 ;  /* 0x0000000600057c82 */ /* 0x000fca0008000000 */
.L_x_26:
[----:B------:R-:W-:-:S09]  /*3050*/  ULOP3.LUT UP0, UR6, UR10, 0x3, URZ, 0xc0, !UPT ;  /* 0x000000030a067892 */ /* 0x000fd2000f80c0ff */
[----:B------:R-:W-:Y:S05]  /*3060*/  BRA.U !UP0, `(.L_x_25) ;  /* 0x0000000508587547 */ /* 0x000fea000b800000 */
[----:B------:R-:W-:Y:S02]  /*3070*/  UISETP.NE.AND UP0, UPT, UR6, 0x1, UPT ;  /* 0x000000010600788c */ /* 0x000fe4000bf05270 */
[----:B------:R-:W-:-:S04]  /*3080*/  ULOP3.LUT UR7, UR10, 0x1, URZ, 0xc0, !UPT ;  /* 0x000000010a077892 */ /* 0x000fc8000f8ec0ff */
[----:B------:R-:W-:-:S03]  /*3090*/  UISETP.NE.U32.AND UP1, UPT, UR7, 0x1, UPT ;  /* 0x000000010700788c */ /* 0x000fc6000bf25070 */
[----:B------:R-:W-:Y:S08]  /*30a0*/  BRA.U !UP0, `(.L_x_28) ;  /* 0x0000000108cc7547 */ /* 0x000ff0000b800000 */
[----:B0-2---:R-:W0:Y:S01]  /*30b0*/  LDC.64 R8, c[0x0][0x3b8] ;  /* 0x0000ee00ff087b82 */ /* 0x005e220000000a00 */
[----:B-1----:R-:W-:-:S07]  /*30c0*/  IADD3 R13, PT, PT, R5, UR5, RZ ;  /* 0x00000005050d7c10 */ /* 0x002fce000fffe0ff */
[----:B------:R-:W1:Y:S01]  /*30d0*/  LDC.64 R10, c[0x0][0x3b0] ;  /* 0x0000ec00ff0a7b82 */ /* 0x000e620000000a00 */
[----:B0-----:R-:W-:-:S05]  /*30e0*/  IMAD.WIDE R8, R13, 0x4, R8 ;  /* 0x000000040d087825 */ /* 0x001fca00078e0208 */
[----:B------:R-:W2:Y:S01]  /*30f0*/  LDG.E R14, desc[UR8][R8.64] ;  /* 0x00000008080e7981 */ /* 0x000ea2000c1e1900 */
[----:B-1----:R-:W-:-:S05]  /*3100*/  IMAD.WIDE R10, R13, 0x4, R10 ;  /* 0x000000040d0a7825 */ /* 0x002fca00078e020a */
[----:B------:R-:W3:Y:S01]  /*3110*/  LDG.E R21, desc[UR8][R10.64] ;  /* 0x000000080a157981 */ /* 0x000ee2000c1e1900 */
[----:B------:R-:W-:Y:S02]  /*3120*/  FSETP.GEU.AND P2, PT, R12, -126, PT ;  /* 0xc2fc00000c00780b */ /* 0x000fe40003f4e000 */
[----:B--2---:R-:W-:-:S05]  /*3130*/  FMNMX R13, R0, R14, !PT ;  /* 0x0000000e000d7209 */ /* 0x004fca0007800000 */
[--C-:B------:R-:W-:Y:S01]  /*3140*/  FADD R15, R0, -R13.reuse ;  /* 0x8000000d000f7221 */ /* 0x100fe20000000000 */
[----:B------:R-:W-:-:S03]  /*3150*/  FADD R14, R14, -R13 ;  /* 0x8000000d0e0e7221 */ /* 0x000fc60000000000 */
[----:B------:R-:W-:Y:S01]  /*3160*/  FMUL R23, R15, 1.4426950216293334961 ;  /* 0x3fb8aa3b0f177820 */ /* 0x000fe20000400000 */
[----:B------:R-:W-:Y:S01]  /*3170*/  FMUL R22, R14, 1.4426950216293334961 ;  /* 0x3fb8aa3b0e167820 */ /* 0x000fe20000400000 */
[----:B------:R-:W-:-:S03]  /*3180*/  FMUL R15, R12, 0.5 ;  /* 0x3f0000000c0f7820 */ /* 0x000fc60000400000 */
[----:B------:R-:W-:Y:S02]  /*3190*/  FSETP.GEU.AND P1, PT, R23, -126, PT ;  /* 0xc2fc00001700780b */ /* 0x000fe40003f2e000 */
[----:B------:R-:W-:Y:S02]  /*31a0*/  FSETP.GEU.AND P0, PT, R22, -126, PT ;  /* 0xc2fc00001600780b */ /* 0x000fe40003f0e000 */
[----:B------:R-:W-:-:S04]  /*31b0*/  FSEL R27, R15, R12, !P2 ;  /* 0x0000000c0f1b7208 */ /* 0x000fc80005000000 */
[----:B------:R-:W0:Y:S05]  /*31c0*/  MUFU.EX2 R15, R27 ;  /* 0x0000001b000f7308 */ /* 0x000e2a0000000800 */
[----:B------:R-:W-:Y:S02]  /*31d0*/  @!P1 FMUL R23, R23, 0.5 ;  /* 0x3f00000017179820 */ /* 0x000fe40000400000 */
[----:B------:R-:W-:Y:S02]  /*31e0*/  @!P0 FMUL R22, R22, 0.5 ;  /* 0x3f00000016168820 */ /* 0x000fe40000400000 */
[----:B------:R-:W1:Y:S08]  /*31f0*/  MUFU.EX2 R25, R23 ;  /* 0x0000001700197308 */ /* 0x000e700000000800 */
[----:B------:R-:W2:Y:S01]  /*3200*/  MUFU.EX2 R24, R22 ;  /* 0x0000001600187308 */ /* 0x000ea20000000800 */
[----:B0-----:R-:W-:-:S04]  /*3210*/  @!P2 FMUL R15, R15, R15 ;  /* 0x0000000f0f0fa220 */ /* 0x001fc80000400000 */
[----:B------:R-:W-:Y:S01]  /*3220*/  FADD R14, RZ, R15 ;  /* 0x0000000fff0e7221 */ /* 0x000fe20000000000 */
[----:B-1----:R-:W-:-:S04]  /*3230*/  @!P1 FMUL R25, R25, R25 ;  /* 0x0000001919199220 */ /* 0x002fc80000400000 */
[----:B------:R-:W-:Y:S01]  /*3240*/  FMUL R26, R14, R25 ;  /* 0x000000190e1a7220 */ /* 0x000fe20000400000 */
[----:B--2---:R-:W-:-:S04]  /*3250*/  @!P0 FMUL R24, R24, R24 ;  /* 0x0000001818188220 */ /* 0x004fc80000400000 */
[----:B---3--:R-:W-:-:S05]  /*3260*/  FFMA R25, R21, R24, R26 ;  /* 0x0000001815197223 */ /* 0x008fca000000001a */
[----:B------:R0:W-:Y:S04]  /*3270*/  STG.E desc[UR8][R10.64], R25 ;  /* 0x000000190a007986 */ /* 0x0001e8000c101908 */
[----:B------:R-:W2:Y:S04]  /*3280*/  LDG.E R24, desc[UR8][R8.64+0x4] ;  /* 0x0000040808187981 */ /* 0x000ea8000c1e1900 */
[----:B------:R3:W-:Y:S04]  /*3290*/  STG.E desc[UR8][R8.64], R13 ;  /* 0x0000000d08007986 */ /* 0x0007e8000c101908 */
[----:B------:R-:W4:Y:S01]  /*32a0*/  LDG.E R23, desc[UR8][R10.64+0x4] ;  /* 0x000004080a177981 */ /* 0x000f22000c1e1900 */
[----:B------:R-:W-:-:S03]  /*32b0*/  UIADD3 UR5, UPT, UPT, UR5, 0x2, URZ ;  /* 0x0000000205057890 */ /* 0x000fc6000fffe0ff */
[----:B------:R3:W-:Y:S01]  /*32c0*/  STS [R2], R15 ;  /* 0x0000000f02007388 */ /* 0x0007e20000000800 */
        /* <DEDUP_REMOVED lines=10> */
[----:B------:R-:W1:Y:S01]  /*3370*/  MUFU.EX2 R22, R24 ;  /* 0x0000001800167308 */ /* 0x000e620000000800 */
[----:B0-----:R-:W-:-:S04]  /*3380*/  @!P1 FMUL R25, R25, R25 ;  /* 0x0000001919199220 */ /* 0x001fc80000400000 */
[----:B------:R-:W-:Y:S01]  /*3390*/  FMUL R14, R14, R25 ;  /* 0x000000190e0e7220 */ /* 0x000fe20000400000 */
[----:B-1----:R-:W-:-:S04]  /*33a0*/  @!P0 FMUL R22, R22, R22 ;  /* 0x0000001616168220 */ /* 0x002fc80000400000 */
[----:B----4-:R-:W-:-:S05]  /*33b0*/  FFMA R23, R23, R22, R14 ;  /* 0x0000001617177223 */ /* 0x010fca000000000e */
[----:B------:R3:W-:Y:S04]  /*33c0*/  STG.E desc[UR8][R10.64+0x4], R23 ;  /* 0x000004170a007986 */ /* 0x0007e8000c101908 */
[----:B------:R3:W-:Y:S02]  /*33d0*/  STG.E desc[UR8][R8.64+0x4], R21 ;  /* 0x0000041508007986 */ /* 0x0007e4000c101908 */
.L_x_28:
[----:B------:R-:W-:Y:S05]  /*33e0*/  BRA.U UP1, `(.L_x_25) ;  /* 0x0000000101787547 */ /* 0x000fea000b800000 */
[----:B0-23--:R-:W0:Y:S01]  /*33f0*/  LDC.64 R8, c[0x0][0x3b8] ;  /* 0x0000ee00ff087b82 */ /* 0x00de220000000a00 */
[----:B-1----:R-:W-:-:S07]  /*3400*/  IADD3 R13, PT, PT, R5, UR5, RZ ;  /* 0x00000005050d7c10 */ /* 0x002fce000fffe0ff */
[----:B------:R-:W1:Y:S01]  /*3410*/  LDC.64 R10, c[0x0][0x3b0] ;  /* 0x0000ec00ff0a7b82 */ /* 0x000e620000000a00 */
[----:B0-----:R-:W-:-:S05]  /*3420*/  IMAD.WIDE R8, R13, 0x4, R8 ;  /* 0x000000040d087825 */ /* 0x001fca00078e0208 */
[----:B------:R-:W2:Y:S01]  /*3430*/  LDG.E R14, desc[UR8][R8.64] ;  /* 0x00000008080e7981 */ /* 0x000ea2000c1e1900 */
[----:B-1----:R-:W-:-:S05]  /*3440*/  IMAD.WIDE R10, R13, 0x4, R10 ;  /* 0x000000040d0a7825 */ /* 0x002fca00078e020a */
[----:B------:R-:W3:Y:S01]  /*3450*/  LDG.E R15, desc[UR8][R10.64] ;  /* 0x000000080a0f7981 */ /* 0x000ee2000c1e1900 */
[----:B------:R-:W-:-:S13]  /*3460*/  FSETP.GEU.AND P2, PT, R12, -126, PT ;  /* 0xc2fc00000c00780b */ /* 0x000fda0003f4e000 */
[----:B------:R-:W-:-:S04]  /*3470*/  @!P2 FMUL R12, R12, 0.5 ;  /* 0x3f0000000c0ca820 */ /* 0x000fc80000400000 */
[----:B------:R-:W0:Y:S02]  /*3480*/  MUFU.EX2 R23, R12 ;  /* 0x0000000c00177308 */ /* 0x000e240000000800 */
[----:B0-----:R-:W-:-:S04]  /*3490*/  @!P2 FMUL R23, R23, R23 ;  /* 0x000000171717a220 */ /* 0x001fc80000400000 */
[----:B------:R-:W-:Y:S01]  /*34a0*/  FADD R25, RZ, R23 ;  /* 0x00000017ff197221 */ /* 0x000fe20000000000 */
        /* <DEDUP_REMOVED lines=16> */
[----:B------:R4:W-:Y:S04]  /*35b0*/  STG.E desc[UR8][R10.64], R15 ;  /* 0x0000000f0a007986 */ /* 0x0009e8000c101908 */
[----:B------:R4:W-:Y:S02]  /*35c0*/  STG.E desc[UR8][R8.64], R13 ;  /* 0x0000000d08007986 */ /* 0x0009e4000c101908 */
.L_x_25:
[----:B------:R-:W-:Y:S01]  /*35d0*/  BAR.SYNC.DEFER_BLOCKING 0x0 ;  /* 0x0000000000007b1d */ /* 0x000fe20000010000 */
[----:B------:R-:W-:-:S04]  /*35e0*/  UIADD3 UR4, UPT, UPT, UR4, 0x1, URZ ;  /* 0x0000000104047890 */ /* 0x000fc8000fffe0ff */
[----:B------:R-:W-:-:S09]  /*35f0*/  UISETP.NE.AND UP0, UPT, UR4, UR10, UPT ;  /* 0x0000000a0400728c */ /* 0x000fd2000bf05270 */
[----:B------:R-:W-:Y:S05]  /*3600*/  BRA.U UP0, `(.L_x_29) ;  /* 0xffffffc900f47547 */ /* 0x000fea000b83ffff */
[----:B------:R-:W-:Y:S05]  /*3610*/  EXIT ;  /* 0x000000000000794d */ /* 0x000fea0003800000 */
        .weak           $__internal_0_$__cuda_sm20_rcp_rn_f32_slowpath
        .type           $__internal_0_$__cuda_sm20_rcp_rn_f32_slowpath,@function
        .size           $__internal_0_$__cuda_sm20_rcp_rn_f32_slowpath,(.L_x_35 - $__internal_0_$__cuda_sm20_rcp_rn_f32_slowpath)
$__internal_0_$__cuda_sm20_rcp_rn_f32_slowpath:
[----:B------:R-:W-:Y:S01]  /*3620*/  SHF.L.U32 R9, R13, 0x1, RZ ;  /* 0x000000010d097819 */ /* 0x000fe200000006ff */
[----:B------:R-:W-:Y:S01]  /*3630*/  BSSY.RECONVERGENT B1, `(.L_x_30) ;  /* 0x0000031000017945 */ /* 0x000fe20003800200 */
[----:B------:R-:W-:Y:S02]  /*3640*/  MOV R8, R13 ;  /* 0x0000000d00087202 */ /* 0x000fe40000000f00 */
[----:B------:R-:W-:-:S04]  /*3650*/  SHF.R.U32.HI R9, RZ, 0x18, R9 ;  /* 0x00000018ff097819 */ /* 0x000fc80000011609 */
[----:B------:R-:W-:-:S13]  /*3660*/  ISETP.NE.U32.AND P0, PT, R9, RZ, PT ;  /* 0x000000ff0900720c */ /* 0x000fda0003f05070 */
[----:B------:R-:W-:Y:S05]  /*3670*/  @P0 BRA `(.L_x_31) ;  /* 0x0000000000280947 */ /* 0x000fea0003800000 */
[----:B------:R-:W-:-:S04]  /*3680*/  SHF.L.U32 R9, R8, 0x1, RZ ;  /* 0x0000000108097819 */ /* 0x000fc800000006ff */
[----:B------:R-:W-:-:S13]  /*3690*/  ISETP.NE.AND P0, PT, R9, RZ, PT ;  /* 0x000000ff0900720c */ /* 0x000fda0003f05270 */
[----:B------:R-:W-:Y:S01]  /*36a0*/  @P0 FFMA R12, R8, 1.84467440737095516160e+19, RZ ;  /* 0x5f800000080c0823 */ /* 0x000fe200000000ff */
[----:B------:R-:W-:Y:S08]  /*36b0*/  @!P0 MUFU.RCP R11, R8 ;  /* 0x00000008000b8308 */ /* 0x000ff00000001000 */
[----:B------:R-:W0:Y:S02]  /*36c0*/  @P0 MUFU.RCP R9, R12 ;  /* 0x0000000c00090308 */ /* 0x000e240000001000 */
[----:B0-----:R-:W-:-:S04]  /*36d0*/  @P0 FFMA R13, R12, R9, -1 ;  /* 0xbf8000000c0d0423 */ /* 0x001fc80000000009 */
[----:B------:R-:W-:-:S04]  /*36e0*/  @P0 FADD.FTZ R22, -R13, -RZ ;  /* 0x800000ff0d160221 */ /* 0x000fc80000010100 */
[----:B------:R-:W-:-:S04]  /*36f0*/  @P0 FFMA R9, R9, R22, R9 ;  /* 0x0000001609090223 */ /* 0x000fc80000000009 */
[----:B------:R-:W-:Y:S01]  /*3700*/  @P0 FFMA R11, R9, 1.84467440737095516160e+19, RZ ;  /* 0x5f800000090b0823 */ /* 0x000fe200000000ff */
[----:B------:R-:W-:Y:S06]  /*3710*/  BRA `(.L_x_32) ;  /* 0x0000000000887947 */ /* 0x000fec0003800000 */
.L_x_31:
[----:B------:R-:W-:-:S04]  /*3720*/  IADD3 R11, PT, PT, R9, -0xfd, RZ ;  /* 0xffffff03090b7810 */ /* 0x000fc80007ffe0ff */
[----:B------:R-:W-:-:S13]  /*3730*/  ISETP.GT.U32.AND P0, PT, R11, 0x1, PT ;  /* 0x000000010b00780c */ /* 0x000fda0003f04070 */
[----:B------:R-:W-:Y:S05]  /*3740*/  @P0 BRA `(.L_x_33) ;  /* 0x0000000000780947 */ /* 0x000fea0003800000 */
[----:B------:R-:W-:Y:S01]  /*3750*/  LOP3.LUT R12, R8, 0x7fffff, RZ, 0xc0, !PT ;  /* 0x007fffff080c7812 */ /* 0x000fe200078ec0ff */
[----:B------:R-:W-:Y:S01]  /*3760*/  HFMA2 R26, -RZ, RZ, 0, 1.78813934326171875e-07 ;  /* 0x00000003ff1a7431 */ /* 0x000fe200000001ff */
[----:B------:R-:W-:Y:S02]  /*3770*/  IADD3 R9, PT, PT, R9, -0xfc, RZ ;  /* 0xffffff0409097810 */ /* 0x000fe40007ffe0ff */
[----:B------:R-:W-:-:S04]  /*3780*/  LOP3.LUT R13, R12, 0x3f800000, RZ, 0xfc, !PT ;  /* 0x3f8000000c0d7812 */ /* 0x000fc800078efcff */
[----:B------:R-:W0:Y:S02]  /*3790*/  MUFU.RCP R12, R13 ;  /* 0x0000000d000c7308 */ /* 0x000e240000001000 */
[----:B0-----:R-:W-:-:S04]  /*37a0*/  FFMA R22, R13, R12, -1 ;  /* 0xbf8000000d167423 */ /* 0x001fc8000000000c */
[----:B------:R-:W-:-:S04]  /*37b0*/  FADD.FTZ R27, -R22, -RZ ;  /* 0x800000ff161b7221 */ /* 0x000fc80000010100 */
[CCC-:B------:R-:W-:Y:S01]  /*37c0*/  FFMA.RM R22, R12.reuse, R27.reuse, R12.reuse ;  /* 0x0000001b0c167223 */ /* 0x1c0fe2000000400c */
[----:B------:R-:W-:-:S04]  /*37d0*/  FFMA.RP R27, R12, R27, R12 ;  /* 0x0000001b0c1b7223 */ /* 0x000fc8000000800c */
[C---:B------:R-:W-:Y:S02]  /*37e0*/  LOP3.LUT R12, R22.reuse, 0x7fffff, RZ, 0xc0, !PT ;  /* 0x007fffff160c7812 */ /* 0x040fe400078ec0ff */
[----:B------:R-:W-:Y:S02]  /*37f0*/  FSETP.NEU.FTZ.AND P0, PT, R22, R27, PT ;  /* 0x0000001b1600720b */ /* 0x000fe40003f1d000 */
[----:B------:R-:W-:Y:S02]  /*3800*/  SHF.L.U32 R27, R26, R11, RZ ;  /* 0x0000000b1a1b7219 */ /* 0x000fe400000006ff */
[----:B------:R-:W-:Y:S02]  /*3810*/  LOP3.LUT R12, R12, 0x800000, RZ, 0xfc, !PT ;  /* 0x008000000c0c7812 */ /* 0x000fe400078efcff */
[----:B------:R-:W-:Y:S02]  /*3820*/  SEL R22, RZ, 0xffffffff, !P0 ;  /* 0xffffffffff167807 */ /* 0x000fe40004000000 */
[----:B------:R-:W-:-:S02]  /*3830*/  LOP3.LUT R26, R27, R12, RZ, 0xc0, !PT ;  /* 0x0000000c1b1a7212 */ /* 0x000fc400078ec0ff */
[----:B------:R-:W-:Y:S02]  /*3840*/  IADD3 R22, PT, PT, -R22, RZ, RZ ;  /* 0x000000ff16167210 */ /* 0x000fe40007ffe1ff */
[-C--:B------:R-:W-:Y:S02]  /*3850*/  SHF.R.U32.HI R26, RZ, R11.reuse, R26 ;  /* 0x0000000bff1a7219 */ /* 0x080fe4000001161a */
[--C-:B------:R-:W-:Y:S02]  /*3860*/  LOP3.LUT P1, RZ, R22, R11, R12.reuse, 0xf8, !PT ;  /* 0x0000000b16ff7212 */ /* 0x100fe4000782f80c */
[C---:B------:R-:W-:Y:S02]  /*3870*/  LOP3.LUT P0, RZ, R26.reuse, 0x1, RZ, 0xc0, !PT ;  /* 0x000000011aff7812 */ /* 0x040fe4000780c0ff */
[----:B------:R-:W-:Y:S02]  /*3880*/  LOP3.LUT P2, RZ, R26, 0x2, RZ, 0xc0, !PT ;  /* 0x000000021aff7812 */ /* 0x000fe4000784c0ff */
[----:B------:R-:W-:-:S02]  /*3890*/  SHF.R.U32.HI R9, RZ, R9, R12 ;  /* 0x00000009ff097219 */ /* 0x000fc4000001160c */
[----:B------:R-:W-:Y:S02]  /*38a0*/  PLOP3.LUT P0, PT, P0, P1, P2, 0xe0, 0x0 ;  /* 0x000000000000781c */ /* 0x000fe40000703c20 */
[----:B------:R-:W-:Y:S02]  /*38b0*/  LOP3.LUT P1, RZ, R8, 0x7fffff, RZ, 0xc0, !PT ;  /* 0x007fffff08ff7812 */ /* 0x000fe4000782c0ff */
[----:B------:R-:W-:-:S04]  /*38c0*/  SEL R11, RZ, 0x1, !P0 ;  /* 0x00000001ff0b7807 */ /* 0x000fc80004000000 */
[----:B------:R-:W-:-:S04]  /*38d0*/  IADD3 R11, PT, PT, -R11, RZ, RZ ;  /* 0x000000ff0b0b7210 */ /* 0x000fc80007ffe1ff */
[----:B------:R-:W-:-:S13]  /*38e0*/  ISETP.GE.AND P0, PT, R11, RZ, PT ;  /* 0x000000ff0b00720c */ /* 0x000fda0003f06270 */
[----:B------:R-:W-:-:S04]  /*38f0*/  @!P0 IADD3 R9, PT, PT, R9, 0x1, RZ ;  /* 0x0000000109098810 */ /* 0x000fc80007ffe0ff */
[----:B------:R-:W-:-:S04]  /*3900*/  @!P1 SHF.L.U32 R9, R9, 0x1, RZ ;  /* 0x0000000109099819 */ /* 0x000fc800000006ff */
[----:B------:R-:W-:Y:S01]  /*3910*/  LOP3.LUT R11, R9, 0x80000000, R8, 0xf8, !PT ;  /* 0x80000000090b7812 */ /* 0x000fe200078ef808 */
[----:B------:R-:W-:Y:S06]  /*3920*/  BRA `(.L_x_32) ;  /* 0x0000000000047947 */ /* 0x000fec0003800000 */
.L_x_33:
[----:B------:R0:W1:Y:S02]  /*3930*/  MUFU.RCP R11, R8 ;  /* 0x00000008000b7308 */ /* 0x0000640000001000 */
.L_x_32:
[----:B------:R-:W-:Y:S05]  /*3940*/  BSYNC.RECONVERGENT B1 ;  /* 0x0000000000017941 */ /* 0x000fea0003800200 */
.L_x_30:
[----:B------:R-:W-:Y:S01]  /*3950*/  HFMA2 R9, -RZ, RZ, 0, 0 ;  /* 0x00000000ff097431 */ /* 0x000fe200000001ff */
[----:B0-----:R-:W-:-:S04]  /*3960*/  MOV R8, R10 ;  /* 0x0000000a00087202 */ /* 0x001fc80000000f00 */
[----:B-1----:R-:W-:Y:S05]  /*3970*/  RET.REL.NODEC R8 `(_Z22flash_attention_kernelPKfS0_S0_PfjjfS1_S1_i) ;  /* 0xffffffc408a07950 */ /* 0x002fea0003c3ffff */
.L_x_34:
[----:B------:R-:W-:-:S00]  /*3980*/  BRA `(.L_x_34) ;  /* 0xfffffffc00fc7947 */ /* 0x000fc0000383ffff */
[----:B------:R-:W-:-:S00]  /*3990*/  NOP ;  /* 0x0000000000007918 */ /* 0x000fc00000000000 */
        /* <DEDUP_REMOVED lines=14> */
.L_x_35:


//--------------------- .nv.shared._Z22flash_attention_kernelPKfS0_S0_PfjjfS1_S1_i --------------------------
	.section	.nv.shared._Z22flash_attention_kernelPKfS0_S0_PfjjfS1_S1_i,"aw",@nobits
	.sectionflags	@""
	.align	16
	.zero		1024


//--------------------- .nv.shared.reserved.0     --------------------------
	.section	.nv.shared.reserved.0,"aw",@nobits
	.weak		__nv_reservedSMEM_offset_0_alias
	.size		__nv_reservedSMEM_offset_0_alias, 0, 64
	.other		__nv_reservedSMEM_offset_0_alias,@"STO_CUDA_RESERVED_SHARED STV_DEFAULT"
__nv_reservedSMEM_offset_0_alias:
	.zero		0
	.zero		64


//--------------------- .nv.constant0._Z22flash_attention_kernelPKfS0_S0_PfjjfS1_S1_i --------------------------
	.section	.nv.constant0._Z22flash_attention_kernelPKfS0_S0_PfjjfS1_S1_i,"a",@progbits
	.sectionflags	@""
	.align	4
.nv.constant0._Z22flash_attention_kernelPKfS0_S0_PfjjfS1_S1_i:
	.zero		964


//--------------------- SYMBOLS --------------------------

	.type		.nv.reservedSmem.offset0,@object
	.size		.nv.reservedSmem.offset0,0x4
	.type		.nv.reservedSmem.cap,@object
	.size		.nv.reservedSmem.cap,0x4
